def attn_fwd(
    Q,
    K,
    V,
    Out,
    Lse,
    sm_scale,
    stride_qz,
    stride_qh,
    stride_qm,
    stride_qk,
    stride_kz,
    stride_kh,
    stride_kn,
    stride_kk,
    stride_vz,
    stride_vh,
    stride_vn,
    stride_vk,
    stride_oz,
    stride_oh,
    stride_om,
    stride_ok,
    seqlen_q,
    seqlen_k,
    BLOCK_M: tl.constexpr,
    BLOCK_N: tl.constexpr,
    HEAD_DIM: tl.constexpr,
    CAUSAL: tl.constexpr,
):
    start_m = tl.program_id(0)
    off_hz = tl.program_id(1)
    q_off = off_hz * stride_qh
    k_off = off_hz * stride_kh
    v_off = off_hz * stride_vh
    offs_m = start_m * BLOCK_M + tl.arange(0, BLOCK_M)
    offs_d = tl.arange(0, HEAD_DIM)
    offs_n = tl.arange(0, BLOCK_N)
    q_ptrs = Q + q_off + offs_m[:, None] * stride_qm + offs_d[None, :] * stride_qk
    k_ptrs = K + k_off + offs_d[:, None] * stride_kk + offs_n[None, :] * stride_kn
    v_ptrs = V + v_off + offs_n[:, None] * stride_vn + offs_d[None, :] * stride_vk
    m_i = tl.full([BLOCK_M], float("-inf"), dtype=tl.float32)
    l_i = tl.zeros([BLOCK_M], dtype=tl.float32) + 1.0
    acc = tl.zeros([BLOCK_M, HEAD_DIM], dtype=tl.float32)
    q = tl.load(q_ptrs)
    acc, l_i, m_i = _attn_fwd_inner(
        acc,
        l_i,
        m_i,
        q,
        k_ptrs,
        v_ptrs,
        sm_scale,
        stride_kn,
        stride_vn,
        start_m,
        seqlen_k,
        BLOCK_M,
        BLOCK_N,
        HEAD_DIM,
        CAUSAL,
    )
    acc = acc / l_i[:, None]
    lse = m_i + tl.math.log2(l_i) / 1.4426950408889634
    o_ptrs = (
        Out
        + off_hz * stride_oh
        + offs_m[:, None] * stride_om
        + offs_d[None, :] * stride_ok
    )
    tl.store(o_ptrs, acc.to(Out.dtype.element_ty))
    tl.store(Lse + off_hz * seqlen_q + offs_m, lse)

# config = {"BLOCK_M": 256, "BLOCK_N": 16, "HEAD_DIM": 64, "arch": "sm_80", "causal": false, "dtype": "bf16", "num_stages": 4, "num_warps": 16}
# arch = sm_80


// ===== COMPILED SASS (sm_80) =====

	.target	sm_80

	.elftype	@"ET_EXEC"


//--------------------- .note.nv.tkinfo           --------------------------
	.section	.note.nv.tkinfo,"",@"SHT_NOTE"
	.sectionflags	@"SHF_NOTE_NV_TKINFO"
	.tkinfo
        /*0018*/ 	.word	0x00000002
        /*0030*/ 	.string	""
        /*0030*/ 	.string	"ptxas"
        /*0030*/ 	.string	"Cuda compilation tools, release 13.0, V13.0.88"
        /*0030*/ 	.string	"Build cuda_13.0.r13.0/compiler.36424714_0"
        /*0030*/ 	.string	"-v  -suppress-debug-info  -lineinfo  -arch sm_80 "



//--------------------- .note.nv.cuinfo           --------------------------
	.section	.note.nv.cuinfo,"",@"SHT_NOTE"
	.sectionflags	@"SHF_NOTE_NV_CUINFO"
        /*0018*/ 	.short	0x0002
        /*001a*/ 	.short	0x0050
        /*001c*/ 	.short	0x0082
	.zero		2


//--------------------- .nv.info                  --------------------------
	.section	.nv.info,"",@"SHT_CUDA_INFO"
	.align	4


	//----- nvinfo : EIATTR_REGCOUNT
	.align		4
        /*0000*/ 	.byte	0x04, 0x2f
        /*0002*/ 	.short	(.L_2 - .L_1)
	.align		4
.L_1:
        /*0004*/ 	.word	index@(attn_fwd)
        /*0008*/ 	.word	0x0000005d


	//----- nvinfo : EIATTR_FRAME_SIZE
	.align		4
.L_2:
        /*000c*/ 	.byte	0x04, 0x11
        /*000e*/ 	.short	(.L_4 - .L_3)
	.align		4
.L_3:
        /*0010*/ 	.word	index@(attn_fwd)
        /*0014*/ 	.word	0x00000000


	//----- nvinfo : EIATTR_MIN_STACK_SIZE
	.align		4
.L_4:
        /*0018*/ 	.byte	0x04, 0x12
        /*001a*/ 	.short	(.L_6 - .L_5)
	.align		4
.L_5:
        /*001c*/ 	.word	index@(attn_fwd)
        /*0020*/ 	.word	0x00000000
.L_6:


//--------------------- .nv.info.attn_fwd         --------------------------
	.section	.nv.info.attn_fwd,"",@"SHT_CUDA_INFO"
	.sectionflags	@""
	.align	4


	//----- nvinfo : EIATTR_CUDA_API_VERSION
	.align		4
        /*0000*/ 	.byte	0x04, 0x37
        /*0002*/ 	.short	(.L_8 - .L_7)
.L_7:
        /*0004*/ 	.word	0x00000082


	//----- nvinfo : EIATTR_SW2861232_WAR
	.align		4
.L_8:
        /*0008*/ 	.byte	0x01, 0x35
	.zero		2


	//----- nvinfo : EIATTR_PARAM_CBANK
	.align		4
        /*000c*/ 	.byte	0x04, 0x0a
        /*000e*/ 	.short	(.L_10 - .L_9)
	.align		4
.L_9:
        /*0010*/ 	.word	index@(.nv.constant0.attn_fwd)
        /*0014*/ 	.short	0x0160
        /*0016*/ 	.short	0x0088


	//----- nvinfo : EIATTR_CBANK_PARAM_SIZE
	.align		4
.L_10:
        /*0018*/ 	.byte	0x03, 0x19
        /*001a*/ 	.short	0x0088


	//----- nvinfo : EIATTR_KPARAM_INFO
	.align		4
        /*001c*/ 	.byte	0x04, 0x17
        /*001e*/ 	.short	(.L_12 - .L_11)
.L_11:
        /*0020*/ 	.word	0x00000000
        /*0024*/ 	.short	0x0019
        /*0026*/ 	.short	0x0080
        /*0028*/ 	.byte	0x00, 0xf4, 0x21, 0x00


	//----- nvinfo : EIATTR_KPARAM_INFO
	.align		4
.L_12:
        /*002c*/ 	.byte	0x04, 0x17
        /*002e*/ 	.short	(.L_14 - .L_13)
.L_13:
        /*0030*/ 	.word	0x00000000
        /*0034*/ 	.short	0x0018
        /*0036*/ 	.short	0x0078
        /*0038*/ 	.byte	0x00, 0xf4, 0x21, 0x00


	//----- nvinfo : EIATTR_KPARAM_INFO
	.align		4
.L_14:
        /*003c*/ 	.byte	0x04, 0x17
        /*003e*/ 	.short	(.L_16 - .L_15)
.L_15:
        /*0040*/ 	.word	0x00000000
        /*0044*/ 	.short	0x0017
        /*0046*/ 	.short	0x0070
        /*0048*/ 	.byte	0x00, 0xf0, 0x11, 0x00


	//----- nvinfo : EIATTR_KPARAM_INFO
	.align		4
.L_16:
        /*004c*/ 	.byte	0x04, 0x17
        /*004e*/ 	.short	(.L_18 - .L_17)
.L_17:
        /*0050*/ 	.word	0x00000000
        /*0054*/ 	.short	0x0016
        /*0056*/ 	.short	0x006c
        /*0058*/ 	.byte	0x00, 0xf0, 0x11, 0x00


	//----- nvinfo : EIATTR_KPARAM_INFO
	.align		4
.L_18:
        /*005c*/ 	.byte	0x04, 0x17
        /*005e*/ 	.short	(.L_20 - .L_19)
.L_19:
        /*0060*/ 	.word	0x00000000
        /*0064*/ 	.short	0x0015
        /*0066*/ 	.short	0x0068
        /*0068*/ 	.byte	0x00, 0xf0, 0x11, 0x00


	//----- nvinfo : EIATTR_KPARAM_INFO
	.align		4
.L_20:
        /*006c*/ 	.byte	0x04, 0x17
        /*006e*/ 	.short	(.L_22 - .L_21)
.L_21:
        /*0070*/ 	.word	0x00000000
        /*0074*/ 	.short	0x0014
        /*0076*/ 	.short	0x0064
        /*0078*/ 	.byte	0x00, 0xf0, 0x11, 0x00


	//----- nvinfo : EIATTR_KPARAM_INFO
	.align		4
.L_22:
        /*007c*/ 	.byte	0x04, 0x17
        /*007e*/ 	.short	(.L_24 - .L_23)
.L_23:
        /*0080*/ 	.word	0x00000000
        /*0084*/ 	.short	0x0013
        /*0086*/ 	.short	0x0060
        /*0088*/ 	.byte	0x00, 0xf0, 0x11, 0x00


	//----- nvinfo : EIATTR_KPARAM_INFO
	.align		4
.L_24:
        /*008c*/ 	.byte	0x04, 0x17
        /*008e*/ 	.short	(.L_26 - .L_25)
.L_25:
        /*0090*/ 	.word	0x00000000
        /*0094*/ 	.short	0x0012
        /*0096*/ 	.short	0x005c
        /*0098*/ 	.byte	0x00, 0xf0, 0x11, 0x00


	//----- nvinfo : EIATTR_KPARAM_INFO
	.align		4
.L_26:
        /*009c*/ 	.byte	0x04, 0x17
        /*009e*/ 	.short	(.L_28 - .L_27)
.L_27:
        /*00a0*/ 	.word	0x00000000
        /*00a4*/ 	.short	0x0011
        /*00a6*/ 	.short	0x0058
        /*00a8*/ 	.byte	0x00, 0xf0, 0x11, 0x00


	//----- nvinfo : EIATTR_KPARAM_INFO
	.align		4
.L_28:
        /*00ac*/ 	.byte	0x04, 0x17
        /*00ae*/ 	.short	(.L_30 - .L_29)
.L_29:
        /*00b0*/ 	.word	0x00000000
        /*00b4*/ 	.short	0x0010
        /*00b6*/ 	.short	0x0054
        /*00b8*/ 	.byte	0x00, 0xf0, 0x11, 0x00


	//----- nvinfo : EIATTR_KPARAM_INFO
	.align		4
.L_30:
        /*00bc*/ 	.byte	0x04, 0x17
        /*00be*/ 	.short	(.L_32 - .L_31)
.L_31:
        /*00c0*/ 	.word	0x00000000
        /*00c4*/ 	.short	0x000f
        /*00c6*/ 	.short	0x0050
        /*00c8*/ 	.byte	0x00, 0xf0, 0x11, 0x00


	//----- nvinfo : EIATTR_KPARAM_INFO
	.align		4
.L_32:
        /*00cc*/ 	.byte	0x04, 0x17
        /*00ce*/ 	.short	(.L_34 - .L_33)
.L_33:
        /*00d0*/ 	.word	0x00000000
        /*00d4*/ 	.short	0x000e
        /*00d6*/ 	.short	0x004c
        /*00d8*/ 	.byte	0x00, 0xf0, 0x11, 0x00


	//----- nvinfo : EIATTR_KPARAM_INFO
	.align		4
.L_34:
        /*00dc*/ 	.byte	0x04, 0x17
        /*00de*/ 	.short	(.L_36 - .L_35)
.L_35:
        /*00e0*/ 	.word	0x00000000
        /*00e4*/ 	.short	0x000d
        /*00e6*/ 	.short	0x0048
        /*00e8*/ 	.byte	0x00, 0xf0, 0x11, 0x00


	//----- nvinfo : EIATTR_KPARAM_INFO
	.align		4
.L_36:
        /*00ec*/ 	.byte	0x04, 0x17
        /*00ee*/ 	.short	(.L_38 - .L_37)
.L_37:
        /*00f0*/ 	.word	0x00000000
        /*00f4*/ 	.short	0x000c
        /*00f6*/ 	.short	0x0044
        /*00f8*/ 	.byte	0x00, 0xf0, 0x11, 0x00


	//----- nvinfo : EIATTR_KPARAM_INFO
	.align		4
.L_38:
        /*00fc*/ 	.byte	0x04, 0x17
        /*00fe*/ 	.short	(.L_40 - .L_39)
.L_39:
        /*0100*/ 	.word	0x00000000
        /*0104*/ 	.short	0x000b
        /*0106*/ 	.short	0x0040
        /*0108*/ 	.byte	0x00, 0xf0, 0x11, 0x00


	//----- nvinfo : EIATTR_KPARAM_INFO
	.align		4
.L_40:
        /*010c*/ 	.byte	0x04, 0x17
        /*010e*/ 	.short	(.L_42 - .L_41)
.L_41:
        /*0110*/ 	.word	0x00000000
        /*0114*/ 	.short	0x000a
        /*0116*/ 	.short	0x003c
        /*0118*/ 	.byte	0x00, 0xf0, 0x11, 0x00


	//----- nvinfo : EIATTR_KPARAM_INFO
	.align		4
.L_42:
        /*011c*/ 	.byte	0x04, 0x17
        /*011e*/ 	.short	(.L_44 - .L_43)
.L_43:
        /*0120*/ 	.word	0x00000000
        /*0124*/ 	.short	0x0009
        /*0126*/ 	.short	0x0038
        /*0128*/ 	.byte	0x00, 0xf0, 0x11, 0x00


	//----- nvinfo : EIATTR_KPARAM_INFO
	.align		4
.L_44:
        /*012c*/ 	.byte	0x04, 0x17
        /*012e*/ 	.short	(.L_46 - .L_45)
.L_45:
        /*0130*/ 	.word	0x00000000
        /*0134*/ 	.short	0x0008
        /*0136*/ 	.short	0x0034
        /*0138*/ 	.byte	0x00, 0xf0, 0x11, 0x00


	//----- nvinfo : EIATTR_KPARAM_INFO
	.align		4
.L_46:
        /*013c*/ 	.byte	0x04, 0x17
        /*013e*/ 	.short	(.L_48 - .L_47)
.L_47:
        /*0140*/ 	.word	0x00000000
        /*0144*/ 	.short	0x0007
        /*0146*/ 	.short	0x0030
        /*0148*/ 	.byte	0x00, 0xf0, 0x11, 0x00


	//----- nvinfo : EIATTR_KPARAM_INFO
	.align		4
.L_48:
        /*014c*/ 	.byte	0x04, 0x17
        /*014e*/ 	.short	(.L_50 - .L_49)
.L_49:
        /*0150*/ 	.word	0x00000000
        /*0154*/ 	.short	0x0006
        /*0156*/ 	.short	0x002c
        /*0158*/ 	.byte	0x00, 0xf0, 0x11, 0x00


	//----- nvinfo : EIATTR_KPARAM_INFO
	.align		4
.L_50:
        /*015c*/ 	.byte	0x04, 0x17
        /*015e*/ 	.short	(.L_52 - .L_51)
.L_51:
        /*0160*/ 	.word	0x00000000
        /*0164*/ 	.short	0x0005
        /*0166*/ 	.short	0x0028
        /*0168*/ 	.byte	0x00, 0xf0, 0x11, 0x00


	//----- nvinfo : EIATTR_KPARAM_INFO
	.align		4
.L_52:
        /*016c*/ 	.byte	0x04, 0x17
        /*016e*/ 	.short	(.L_54 - .L_53)
.L_53:
        /*0170*/ 	.word	0x00000000
        /*0174*/ 	.short	0x0004
        /*0176*/ 	.short	0x0020
        /*0178*/ 	.byte	0x00, 0xf4, 0x21, 0x00


	//----- nvinfo : EIATTR_KPARAM_INFO
	.align		4
.L_54:
        /*017c*/ 	.byte	0x04, 0x17
        /*017e*/ 	.short	(.L_56 - .L_55)
.L_55:
        /*0180*/ 	.word	0x00000000
        /*0184*/ 	.short	0x0003
        /*0186*/ 	.short	0x0018
        /*0188*/ 	.byte	0x00, 0xf4, 0x21, 0x00


	//----- nvinfo : EIATTR_KPARAM_INFO
	.align		4
.L_56:
        /*018c*/ 	.byte	0x04, 0x17
        /*018e*/ 	.short	(.L_58 - .L_57)
.L_57:
        /*0190*/ 	.word	0x00000000
        /*0194*/ 	.short	0x0002
        /*0196*/ 	.short	0x0010
        /*0198*/ 	.byte	0x00, 0xf4, 0x21, 0x00


	//----- nvinfo : EIATTR_KPARAM_INFO
	.align		4
.L_58:
        /*019c*/ 	.byte	0x04, 0x17
        /*019e*/ 	.short	(.L_60 - .L_59)
.L_59:
        /*01a0*/ 	.word	0x00000000
        /*01a4*/ 	.short	0x0001
        /*01a6*/ 	.short	0x0008
        /*01a8*/ 	.byte	0x00, 0xf4, 0x21, 0x00


	//----- nvinfo : EIATTR_KPARAM_INFO
	.align		4
.L_60:
        /*01ac*/ 	.byte	0x04, 0x17
        /*01ae*/ 	.short	(.L_62 - .L_61)
.L_61:
        /*01b0*/ 	.word	0x00000000
        /*01b4*/ 	.short	0x0000
        /*01b6*/ 	.short	0x0000
        /*01b8*/ 	.byte	0x00, 0xf4, 0x21, 0x00


	//----- nvinfo : EIATTR_MAXREG_COUNT
	.align		4
.L_62:
        /*01bc*/ 	.byte	0x03, 0x1b
        /*01be*/ 	.short	0x0080


	//----- nvinfo : EIATTR_NUM_BARRIERS
	.align		4
        /*01c0*/ 	.byte	0x02, 0x4c
        /*01c2*/ 	.byte	0x01
	.zero		1


	//----- nvinfo : EIATTR_MERCURY_ISA_VERSION
	.align		4
        /*01c4*/ 	.byte	0x03, 0x5f
        /*01c6*/ 	.short	0x0000


	//----- nvinfo : EIATTR_COOP_GROUP_MASK_REGIDS
	.align		4
        /*01c8*/ 	.byte	0x04, 0x29
        /*01ca*/ 	.short	(.L_64 - .L_63)


	//   ....[0]....
.L_63:
        /*01cc*/ 	.word	0xffffffff


	//   ....[1]....
        /*01d0*/ 	.word	0xffffffff


	//   ....[2]....
        /*01d4*/ 	.word	0xffffffff


	//   ....[3]....
        /*01d8*/ 	.word	0xffffffff


	//   ....[4]....
        /*01dc*/ 	.word	0xffffffff


	//   ....[5]....
        /*01e0*/ 	.word	0xffffffff


	//   ....[6]....
        /*01e4*/ 	.word	0xffffffff


	//   ....[7]....
        /*01e8*/ 	.word	0xffffffff


	//----- nvinfo : EIATTR_COOP_GROUP_INSTR_OFFSETS
	.align		4
.L_64:
        /*01ec*/ 	.byte	0x04, 0x28
        /*01ee*/ 	.short	(.L_66 - .L_65)


	//   ....[0]....
.L_65:
        /*01f0*/ 	.word	0x00001540


	//   ....[1]....
        /*01f4*/ 	.word	0x00001590


	//   ....[2]....
        /*01f8*/ 	.word	0x000015b0


	//   ....[3]....
        /*01fc*/ 	.word	0x000015d0


	//   ....[4]....
        /*0200*/ 	.word	0x00001b00


	//   ....[5]....
        /*0204*/ 	.word	0x00001b30


	//   ....[6]....
        /*0208*/ 	.word	0x00001bb0


	//   ....[7]....
        /*020c*/ 	.word	0x00001bd0


	//----- nvinfo : EIATTR_EXIT_INSTR_OFFSETS
	.align		4
.L_66:
        /*0210*/ 	.byte	0x04, 0x1c
        /*0212*/ 	.short	(.L_68 - .L_67)


	//   ....[0]....
.L_67:
        /*0214*/ 	.word	0x00003430


	//   ....[1]....
        /*0218*/ 	.word	0x000034d0


	//----- nvinfo : EIATTR_REQNTID
	.align		4
.L_68:
        /*021c*/ 	.byte	0x04, 0x10
        /*021e*/ 	.short	(.L_70 - .L_69)
.L_69:
        /*0220*/ 	.word	0x00000200
        /*0224*/ 	.word	0x00000001
        /*0228*/ 	.word	0x00000001
.L_70:


//--------------------- .nv.callgraph             --------------------------
	.section	.nv.callgraph,"",@"SHT_CUDA_CALLGRAPH"
	.align	4
	.sectionentsize	8
	.align		4
        /*0000*/ 	.word	0x00000000
	.align		4
        /*0004*/ 	.word	0xffffffff
	.align		4
        /*0008*/ 	.word	0x00000000
	.align		4
        /*000c*/ 	.word	0xfffffffe
	.align		4
        /*0010*/ 	.word	0x00000000
	.align		4
        /*0014*/ 	.word	0xfffffffd
	.align		4
        /*0018*/ 	.word	0x00000000
	.align		4
        /*001c*/ 	.word	0xfffffffc


//--------------------- .nv.rel.action            --------------------------
	.section	.nv.rel.action,"",@"SHT_CUDA_RELOCINFO"
	.align	8
	.sectionentsize	8
        /*0000*/ 	.byte	0x73, 0x00, 0x00, 0x00, 0x00, 0x00, 0x00, 0x00, 0x00, 0x00, 0x00, 0x11, 0x25, 0x00, 0x05, 0x36


//--------------------- .nv.constant4             --------------------------
	.section	.nv.constant4,"a",@progbits
	.align	8
	.align		8
.nv.constant4:
        /*0000*/ 	.dword	_$_str


//--------------------- .nv.constant0.attn_fwd    --------------------------
	.section	.nv.constant0.attn_fwd,"a",@progbits
	.sectionflags	@""
	.align	4
.nv.constant0.attn_fwd:
	.zero		488


//--------------------- .text.attn_fwd            --------------------------
	.section	.text.attn_fwd,"ax",@progbits
	.sectioninfo	@"SHI_REGISTERS=93"
	.align	128
        .global         attn_fwd
        .type           attn_fwd,@function
        .size           attn_fwd,(.L_x_3 - attn_fwd)
        .other          attn_fwd,@"STO_CUDA_ENTRY STV_DEFAULT"
attn_fwd:
.text.attn_fwd:
[----:B------:R-:W-:Y:S02]  /*0000*/  IMAD.MOV.U32 R1, RZ, RZ, c[0x0][0x28] ;  /* 0x00000a00ff017624 */ /* 0x000fe400078e00ff */
[----:B------:R-:W0:Y:S01]  /*0010*/  S2R R0, SR_TID.X ;  /* 0x0000000000007919 */ /* 0x000e220000002100 */
[----:B------:R-:W-:Y:S01]  /*0020*/  MOV R8, c[0x0][0x198] ;  /* 0x0000660000087a02 */ /* 0x000fe20000000f00 */
[----:B------:R-:W-:Y:S02]  /*0030*/  ULDC.64 UR4, c[0x0][0x118] ;  /* 0x0000460000047ab9 */ /* 0x000fe40000000a00 */
[----:B------:R-:W1:Y:S04]  /*0040*/  S2R R4, SR_CTAID.X ;  /* 0x0000000000047919 */ /* 0x000e680000002500 */
[----:B------:R-:W2:Y:S01]  /*0050*/  S2R R2, SR_CTAID.Y ;  /* 0x0000000000027919 */ /* 0x000ea20000002600 */
[----:B0-----:R-:W-:-:S05]  /*0060*/  LOP3.LUT R5, R0, 0xff, RZ, 0xc0, !PT ;  /* 0x000000ff00057812 */ /* 0x001fca00078ec0ff */
[----:B-1----:R-:W-:Y:S01]  /*0070*/  IMAD R3, R4, 0x100, R5 ;  /* 0x0000010004037824 */ /* 0x002fe200078e0205 */
[----:B------:R-:W-:Y:S01]  /*0080*/  SHF.R.U32.HI R4, RZ, 0x8, R0 ;  /* 0x00000008ff047819 */ /* 0x000fe20000011600 */
[----:B--2---:R-:W-:Y:S02]  /*0090*/  IMAD R6, R2, c[0x0][0x190], RZ ;  /* 0x0000640002067a24 */ /* 0x004fe400078e02ff */
[----:B------:R-:W-:Y:S01]  /*00a0*/  IMAD R9, R3, c[0x0][0x194], RZ ;  /* 0x0000650003097a24 */ /* 0x000fe200078e02ff */
[----:B------:R-:W-:Y:S01]  /*00b0*/  SGXT.U32 R4, R4, 0x1 ;  /* 0x000000010404781a */ /* 0x000fe20000000000 */
[----:B------:R-:W-:Y:S02]  /*00c0*/  IMAD.SHL.U32 R7, R6, 0x2, RZ ;  /* 0x0000000206077824 */ /* 0x000fe400078e00ff */
[----:B------:R-:W-:Y:S02]  /*00d0*/  IMAD.SHL.U32 R10, R9, 0x2, RZ ;  /* 0x00000002090a7824 */ /* 0x000fe400078e00ff */
[----:B------:R-:W-:-:S02]  /*00e0*/  IMAD R11, R4, c[0x0][0x198], RZ ;  /* 0x00006600040b7a24 */ /* 0x000fc400078e02ff */
[----:B------:R-:W-:Y:S01]  /*00f0*/  IMAD.HI R6, R6, 0x2, RZ ;  /* 0x0000000206067827 */ /* 0x000fe200078e02ff */
[----:B------:R-:W-:Y:S02]  /*0100*/  IADD3 R7, P0, P1, R10, c[0x0][0x160], R7 ;  /* 0x000058000a077a10 */ /* 0x000fe4000791e007 */
[----:B------:R-:W-:Y:S01]  /*0110*/  LEA R15, R8, R11, 0x1 ;  /* 0x0000000b080f7211 */ /* 0x000fe200078e08ff */
[----:B------:R-:W-:-:S04]  /*0120*/  IMAD.HI R9, R9, 0x2, RZ ;  /* 0x0000000209097827 */ /* 0x000fc800078e02ff */
[C---:B------:R-:W-:Y:S01]  /*0130*/  IMAD R17, R8.reuse, 0x2, R15 ;  /* 0x0000000208117824 */ /* 0x040fe200078e020f */
[----:B------:R-:W-:Y:S02]  /*0140*/  IADD3.X R6, R9, c[0x0][0x164], R6, P0, P1 ;  /* 0x0000590009067a10 */ /* 0x000fe400007e2406 */
[-C--:B------:R-:W-:Y:S02]  /*0150*/  LEA R12, P0, R11, R7.reuse, 0x1 ;  /* 0x000000070b0c7211 */ /* 0x080fe400078008ff */
[-C--:B------:R-:W-:Y:S02]  /*0160*/  LEA R14, P1, R15, R7.reuse, 0x1 ;  /* 0x000000070f0e7211 */ /* 0x080fe400078208ff */
[-C--:B------:R-:W-:Y:S01]  /*0170*/  LEA.HI.X.SX32 R13, R11, R6.reuse, 0x1, P0 ;  /* 0x000000060b0d7211 */ /* 0x080fe200000f0eff */
[C---:B------:R-:W-:Y:S01]  /*0180*/  IMAD R11, R8.reuse, 0x2, R17 ;  /* 0x00000002080b7824 */ /* 0x040fe200078e0211 */
[----:B------:R-:W-:Y:S02]  /*0190*/  LEA R16, P0, R17, R7, 0x1 ;  /* 0x0000000711107211 */ /* 0x000fe400078008ff */
[----:B------:R-:W-:Y:S01]  /*01a0*/  LEA.HI.X.SX32 R15, R15, R6, 0x1, P1 ;  /* 0x000000060f0f7211 */ /* 0x000fe200008f0eff */
[----:B------:R0:W2:Y:S01]  /*01b0*/  LDG.E.U16 R9, [R12.64] ;  /* 0x000000040c097981 */ /* 0x0000a2000c1e1500 */
[----:B------:R-:W-:-:S02]  /*01c0*/  LEA R21, R8, R11, 0x1 ;  /* 0x0000000b08157211 */ /* 0x000fc400078e08ff */
[-C--:B------:R-:W-:Y:S01]  /*01d0*/  LEA.HI.X.SX32 R17, R17, R6.reuse, 0x1, P0 ;  /* 0x0000000611117211 */ /* 0x080fe200000f0eff */
[----:B------:R1:W3:Y:S01]  /*01e0*/  LDG.E.U16 R10, [R14.64] ;  /* 0x000000040e0a7981 */ /* 0x0002e2000c1e1500 */
[-C--:B------:R-:W-:Y:S01]  /*01f0*/  LEA R18, P0, R11, R7.reuse, 0x1 ;  /* 0x000000070b127211 */ /* 0x080fe200078008ff */
[C---:B------:R-:W-:Y:S01]  /*0200*/  IMAD R23, R8.reuse, 0x2, R21 ;  /* 0x0000000208177824 */ /* 0x040fe200078e0215 */
[-C--:B------:R-:W-:Y:S02]  /*0210*/  LEA R20, P1, R21, R7.reuse, 0x1 ;  /* 0x0000000715147211 */ /* 0x080fe400078208ff */
[-C--:B------:R-:W-:Y:S01]  /*0220*/  LEA.HI.X.SX32 R19, R11, R6.reuse, 0x1, P0 ;  /* 0x000000060b137211 */ /* 0x080fe200000f0eff */
[----:B0-----:R-:W-:Y:S01]  /*0230*/  IMAD R13, R8, 0x2, R23 ;  /* 0x00000002080d7824 */ /* 0x001fe200078e0217 */
[----:B------:R-:W-:Y:S01]  /*0240*/  LEA R22, P0, R23, R7, 0x1 ;  /* 0x0000000717167211 */ /* 0x000fe200078008ff */
[----:B------:R0:W4:Y:S01]  /*0250*/  LDG.E.U16 R11, [R16.64] ;  /* 0x00000004100b7981 */ /* 0x000122000c1e1500 */
[----:B------:R-:W-:-:S02]  /*0260*/  LEA.HI.X.SX32 R21, R21, R6, 0x1, P1 ;  /* 0x0000000615157211 */ /* 0x000fc400008f0eff */
[-C--:B------:R-:W-:Y:S01]  /*0270*/  LEA.HI.X.SX32 R23, R23, R6.reuse, 0x1, P0 ;  /* 0x0000000617177211 */ /* 0x080fe200000f0eff */
[----:B------:R5:W3:Y:S01]  /*0280*/  LDG.E.U16 R12, [R18.64] ;  /* 0x00000004120c7981 */ /* 0x000ae2000c1e1500 */
[C---:B-1----:R-:W-:Y:S02]  /*0290*/  LEA R14, P0, R13.reuse, R7, 0x1 ;  /* 0x000000070d0e7211 */ /* 0x042fe400078008ff */
[----:B------:R-:W-:Y:S01]  /*02a0*/  LEA R25, R8, R13, 0x1 ;  /* 0x0000000d08197211 */ /* 0x000fe200078e08ff */
[----:B------:R1:W3:Y:S01]  /*02b0*/  LDG.E.U16 R28, [R20.64] ;  /* 0x00000004141c7981 */ /* 0x0002e2000c1e1500 */
[----:B------:R-:W-:-:S03]  /*02c0*/  LEA.HI.X.SX32 R15, R13, R6, 0x1, P0 ;  /* 0x000000060d0f7211 */ /* 0x000fc600000f0eff */
[C---:B------:R-:W-:Y:S01]  /*02d0*/  IMAD R13, R8.reuse, 0x2, R25 ;  /* 0x00000002080d7824 */ /* 0x040fe200078e0219 */
[-C--:B0-----:R-:W-:Y:S01]  /*02e0*/  LEA R16, P0, R25, R7.reuse, 0x1 ;  /* 0x0000000719107211 */ /* 0x081fe200078008ff */
[----:B------:R0:W4:Y:S02]  /*02f0*/  LDG.E.U16 R30, [R22.64] ;  /* 0x00000004161e7981 */ /* 0x000124000c1e1500 */
[C---:B------:R-:W-:Y:S01]  /*0300*/  IMAD R27, R8.reuse, 0x2, R13 ;  /* 0x00000002081b7824 */ /* 0x040fe200078e020d */
[-C--:B------:R-:W-:Y:S01]  /*0310*/  LEA R24, P1, R13, R7.reuse, 0x1 ;  /* 0x000000070d187211 */ /* 0x080fe200078208ff */
[----:B------:R0:W4:Y:S01]  /*0320*/  LDG.E.U16 R32, [R14.64] ;  /* 0x000000040e207981 */ /* 0x000122000c1e1500 */
[-C--:B------:R-:W-:Y:S02]  /*0330*/  LEA.HI.X.SX32 R17, R25, R6.reuse, 0x1, P0 ;  /* 0x0000000619117211 */ /* 0x080fe400000f0eff */
[----:B------:R-:W-:Y:S02]  /*0340*/  LEA.HI.X.SX32 R25, R13, R6, 0x1, P1 ;  /* 0x000000060d197211 */ /* 0x000fe400008f0eff */
[----:B-----5:R-:W-:Y:S01]  /*0350*/  LEA R18, P0, R27, R7, 0x1 ;  /* 0x000000071b127211 */ /* 0x020fe200078008ff */
[----:B------:R5:W4:Y:S01]  /*0360*/  LDG.E.U16 R34, [R16.64] ;  /* 0x0000000410227981 */ /* 0x000b22000c1e1500 */
[----:B------:R-:W-:-:S02]  /*0370*/  LEA R13, R8, R27, 0x1 ;  /* 0x0000001b080d7211 */ /* 0x000fc400078e08ff */
[-C--:B------:R-:W-:Y:S01]  /*0380*/  LEA.HI.X.SX32 R19, R27, R6.reuse, 0x1, P0 ;  /* 0x000000061b137211 */ /* 0x080fe200000f0eff */
[----:B------:R5:W4:Y:S01]  /*0390*/  LDG.E.U16 R35, [R24.64] ;  /* 0x0000000418237981 */ /* 0x000b22000c1e1500 */
[CC--:B-1----:R-:W-:Y:S01]  /*03a0*/  LEA R20, P0, R13.reuse, R7.reuse, 0x1 ;  /* 0x000000070d147211 */ /* 0x0c2fe200078008ff */
[C---:B0-----:R-:W-:Y:S02]  /*03b0*/  IMAD R23, R8.reuse, 0x2, R13 ;  /* 0x0000000208177824 */ /* 0x041fe400078e020d */
[----:B------:R0:W4:Y:S01]  /*03c0*/  LDG.E.U16 R36, [R18.64] ;  /* 0x0000000412247981 */ /* 0x000122000c1e1500 */
[----:B------:R-:W-:Y:S01]  /*03d0*/  LEA.HI.X.SX32 R21, R13, R6, 0x1, P0 ;  /* 0x000000060d157211 */ /* 0x000fe200000f0eff */
[----:B------:R-:W-:Y:S01]  /*03e0*/  IMAD R13, R8, 0x2, R23 ;  /* 0x00000002080d7824 */ /* 0x000fe200078e0217 */
[----:B------:R-:W-:-:S03]  /*03f0*/  LEA R14, P0, R23, R7, 0x1 ;  /* 0x00000007170e7211 */ /* 0x000fc600078008ff */
[----:B------:R1:W4:Y:S01]  /*0400*/  LDG.E.U16 R37, [R20.64] ;  /* 0x0000000414257981 */ /* 0x000322000c1e1500 */
[----:B------:R-:W-:Y:S02]  /*0410*/  LEA R22, P1, R13, R7, 0x1 ;  /* 0x000000070d167211 */ /* 0x000fe400078208ff */
[C---:B------:R-:W-:Y:S02]  /*0420*/  LEA R27, R8.reuse, R13, 0x1 ;  /* 0x0000000d081b7211 */ /* 0x040fe400078e08ff */
[-C--:B------:R-:W-:Y:S02]  /*0430*/  LEA.HI.X.SX32 R15, R23, R6.reuse, 0x1, P0 ;  /* 0x00000006170f7211 */ /* 0x080fe400000f0eff */
[-C--:B------:R-:W-:Y:S01]  /*0440*/  LEA.HI.X.SX32 R23, R13, R6.reuse, 0x1, P1 ;  /* 0x000000060d177211 */ /* 0x080fe200008f0eff */
[C---:B------:R-:W-:Y:S01]  /*0450*/  IMAD R13, R8.reuse, 0x2, R27 ;  /* 0x00000002080d7824 */ /* 0x040fe200078e021b */
[CC--:B-----5:R-:W-:Y:S01]  /*0460*/  LEA R16, P0, R27.reuse, R7.reuse, 0x1 ;  /* 0x000000071b107211 */ /* 0x0e0fe200078008ff */
[----:B------:R5:W4:Y:S02]  /*0470*/  LDG.E.U16 R38, [R14.64] ;  /* 0x000000040e267981 */ /* 0x000b24000c1e1500 */
[----:B------:R-:W-:Y:S01]  /*0480*/  IMAD R25, R8, 0x2, R13 ;  /* 0x0000000208197824 */ /* 0x000fe200078e020d */
[----:B------:R-:W-:Y:S01]  /*0490*/  LEA.HI.X.SX32 R17, R27, R6, 0x1, P0 ;  /* 0x000000061b117211 */ /* 0x000fe200000f0eff */
[----:B------:R5:W4:Y:S01]  /*04a0*/  LDG.E.U16 R39, [R22.64] ;  /* 0x0000000416277981 */ /* 0x000b22000c1e1500 */
[----:B0-----:R-:W-:-:S02]  /*04b0*/  LEA R18, P0, R13, R7, 0x1 ;  /* 0x000000070d127211 */ /* 0x001fc400078008ff */
[----:B------:R-:W-:Y:S01]  /*04c0*/  LEA R27, R8, R25, 0x1 ;  /* 0x00000019081b7211 */ /* 0x000fe200078e08ff */
[----:B------:R0:W4:Y:S01]  /*04d0*/  LDG.E.U16 R40, [R16.64] ;  /* 0x0000000410287981 */ /* 0x000122000c1e1500 */
[----:B------:R-:W-:-:S03]  /*04e0*/  LEA.HI.X.SX32 R19, R13, R6, 0x1, P0 ;  /* 0x000000060d137211 */ /* 0x000fc600000f0eff */
[C---:B------:R-:W-:Y:S01]  /*04f0*/  IMAD R13, R8.reuse, 0x2, R27 ;  /* 0x00000002080d7824 */ /* 0x040fe200078e021b */
[C---:B-1----:R-:W-:Y:S01]  /*0500*/  LEA R20, P0, R25.reuse, R7, 0x1 ;  /* 0x0000000719147211 */ /* 0x042fe200078008ff */
[----:B------:R1:W4:Y:S02]  /*0510*/  LDG.E.U16 R41, [R18.64] ;  /* 0x0000000412297981 */ /* 0x000324000c1e1500 */
[----:B------:R-:W-:Y:S01]  /*0520*/  IMAD R29, R8, 0x2, R13 ;  /* 0x00000002081d7824 */ /* 0x000fe200078e020d */
[----:B------:R-:W-:-:S04]  /*0530*/  LEA.HI.X.SX32 R21, R25, R6, 0x1, P0 ;  /* 0x0000000619157211 */ /* 0x000fc800000f0eff */
[----:B------:R-:W-:Y:S01]  /*0540*/  LEA R31, R8, R29, 0x1 ;  /* 0x0000001d081f7211 */ /* 0x000fe200078e08ff */
[----:B------:R1:W4:Y:S01]  /*0550*/  LDG.E.U16 R42, [R20.64] ;  /* 0x00000004142a7981 */ /* 0x000322000c1e1500 */
[----:B-----5:R-:W-:-:S03]  /*0560*/  LEA R14, P0, R13, R7, 0x1 ;  /* 0x000000070d0e7211 */ /* 0x020fc600078008ff */
[C---:B------:R-:W-:Y:S01]  /*0570*/  IMAD R23, R8.reuse, 0x2, R31 ;  /* 0x0000000208177824 */ /* 0x040fe200078e021f */
[-C--:B------:R-:W-:Y:S02]  /*0580*/  LEA.HI.X.SX32 R15, R13, R6.reuse, 0x1, P0 ;  /* 0x000000060d0f7211 */ /* 0x080fe400000f0eff */
[-C--:B------:R-:W-:Y:S01]  /*0590*/  LEA R24, P1, R27, R7.reuse, 0x1 ;  /* 0x000000071b187211 */ /* 0x080fe200078208ff */
[C---:B------:R-:W-:Y:S01]  /*05a0*/  IMAD R13, R8.reuse, 0x2, R23 ;  /* 0x00000002080d7824 */ /* 0x040fe200078e0217 */
[----:B0-----:R-:W-:Y:S01]  /*05b0*/  LEA R16, P0, R29, R7, 0x1 ;  /* 0x000000071d107211 */ /* 0x001fe200078008ff */
[----:B------:R0:W5:Y:S01]  /*05c0*/  LDG.E.U16 R44, [R14.64] ;  /* 0x000000040e2c7981 */ /* 0x000162000c1e1500 */
[-C--:B------:R-:W-:Y:S02]  /*05d0*/  LEA.HI.X.SX32 R25, R27, R6.reuse, 0x1, P1 ;  /* 0x000000061b197211 */ /* 0x080fe400008f0eff */
[C---:B------:R-:W-:Y:S02]  /*05e0*/  LEA R27, R8.reuse, R13, 0x1 ;  /* 0x0000000d081b7211 */ /* 0x040fe400078e08ff */
[-C--:B------:R-:W-:Y:S01]  /*05f0*/  LEA.HI.X.SX32 R17, R29, R6.reuse, 0x1, P0 ;  /* 0x000000061d117211 */ /* 0x080fe200000f0eff */
[----:B------:R0:W5:Y:S02]  /*0600*/  LDG.E.U16 R43, [R24.64] ;  /* 0x00000004182b7981 */ /* 0x000164000c1e1500 */
[C---:B------:R-:W-:Y:S01]  /*0610*/  IMAD R29, R8.reuse, 0x2, R27 ;  /* 0x00000002081d7824 */ /* 0x040fe200078e021b */
[C---:B-1----:R-:W-:Y:S01]  /*0620*/  LEA R18, P0, R13.reuse, R7, 0x1 ;  /* 0x000000070d127211 */ /* 0x042fe200078008ff */
[----:B------:R1:W5:Y:S02]  /*0630*/  LDG.E.U16 R45, [R16.64] ;  /* 0x00000004102d7981 */ /* 0x000364000c1e1500 */
[----:B0-----:R-:W-:Y:S01]  /*0640*/  IMAD R25, R8, 0x2, R29 ;  /* 0x0000000208197824 */ /* 0x001fe200078e021d */
[----:B------:R-:W-:-:S04]  /*0650*/  LEA.HI.X.SX32 R19, R13, R6, 0x1, P0 ;  /* 0x000000060d137211 */ /* 0x000fc800000f0eff */
[----:B------:R-:W-:Y:S01]  /*0660*/  LEA R13, R8, R25, 0x1 ;  /* 0x00000019080d7211 */ /* 0x000fe200078e08ff */
[----:B------:R0:W5:Y:S01]  /*0670*/  LDG.E.U16 R47, [R18.64] ;  /* 0x00000004122f7981 */ /* 0x000162000c1e1500 */
[----:B------:R-:W-:-:S03]  /*0680*/  LEA R22, P1, R23, R7, 0x1 ;  /* 0x0000000717167211 */ /* 0x000fc600078208ff */
[C---:B------:R-:W-:Y:S01]  /*0690*/  IMAD R15, R8.reuse, 0x2, R13 ;  /* 0x00000002080f7824 */ /* 0x040fe200078e020d */
[-C--:B------:R-:W-:Y:S02]  /*06a0*/  LEA.HI.X.SX32 R23, R23, R6.reuse, 0x1, P1 ;  /* 0x0000000617177211 */ /* 0x080fe400008f0eff */
[-C--:B------:R-:W-:Y:S01]  /*06b0*/  LEA R20, P0, R27, R7.reuse, 0x1 ;  /* 0x000000071b147211 */ /* 0x080fe200078008ff */
[C---:B------:R-:W-:Y:S01]  /*06c0*/  IMAD R33, R8.reuse, 0x2, R15 ;  /* 0x0000000208217824 */ /* 0x040fe200078e020f */
[-C--:B------:R-:W-:Y:S01]  /*06d0*/  LEA R24, P1, R25, R7.reuse, 0x1 ;  /* 0x0000000719187211 */ /* 0x080fe200078208ff */
[----:B------:R0:W5:Y:S01]  /*06e0*/  LDG.E.U16 R46, [R22.64] ;  /* 0x00000004162e7981 */ /* 0x000162000c1e1500 */
[-C--:B------:R-:W-:Y:S02]  /*06f0*/  LEA.HI.X.SX32 R21, R27, R6.reuse, 0x1, P0 ;  /* 0x000000061b157211 */ /* 0x080fe400000f0eff */
[----:B-1----:R-:W-:Y:S02]  /*0700*/  LEA R16, P0, R13, R7, 0x1 ;  /* 0x000000070d107211 */ /* 0x002fe400078008ff */
[----:B------:R-:W-:Y:S01]  /*0710*/  LEA.HI.X.SX32 R25, R25, R6, 0x1, P1 ;  /* 0x0000000619197211 */ /* 0x000fe200008f0eff */
[----:B------:R1:W5:Y:S01]  /*0720*/  LDG.E.U16 R48, [R20.64] ;  /* 0x0000000414307981 */ /* 0x000362000c1e1500 */
[----:B0-----:R-:W-:-:S03]  /*0730*/  LEA R23, R8, R33, 0x1 ;  /* 0x0000002108177211 */ /* 0x001fc600078e08ff */
[----:B------:R0:W5:Y:S01]  /*0740*/  LDG.E.U16 R49, [R24.64] ;  /* 0x0000000418317981 */ /* 0x000162000c1e1500 */
[-C--:B------:R-:W-:Y:S02]  /*0750*/  LEA.HI.X.SX32 R17, R13, R6.reuse, 0x1, P0 ;  /* 0x000000060d117211 */ /* 0x080fe400000f0eff */
[-C--:B------:R-:W-:Y:S01]  /*0760*/  LEA R26, P1, R23, R7.reuse, 0x1 ;  /* 0x00000007171a7211 */ /* 0x080fe200078208ff */
[C---:B------:R-:W-:Y:S01]  /*0770*/  IMAD R13, R8.reuse, 0x2, R23 ;  /* 0x00000002080d7824 */ /* 0x040fe200078e0217 */
[-C--:B------:R-:W-:Y:S01]  /*0780*/  LEA R22, P0, R15, R7.reuse, 0x1 ;  /* 0x000000070f167211 */ /* 0x080fe200078008ff */
[----:B------:R0:W5:Y:S01]  /*0790*/  LDG.E.U16 R50, [R16.64] ;  /* 0x0000000410327981 */ /* 0x000162000c1e1500 */
[-C--:B------:R-:W-:Y:S02]  /*07a0*/  LEA.HI.X.SX32 R27, R23, R6.reuse, 0x1, P1 ;  /* 0x00000006171b7211 */ /* 0x080fe400008f0eff */
[-C--:B------:R-:W-:Y:S01]  /*07b0*/  LEA.HI.X.SX32 R23, R15, R6.reuse, 0x1, P0 ;  /* 0x000000060f177211 */ /* 0x080fe200000f0eff */
[----:B------:R-:W-:Y:S01]  /*07c0*/  IMAD R15, R8, 0x2, R13 ;  /* 0x00000002080f7824 */ /* 0x000fe200078e020d */
[CC--:B-1----:R-:W-:Y:S01]  /*07d0*/  LEA R20, P0, R13.reuse, R7.reuse, 0x1 ;  /* 0x000000070d147211 */ /* 0x0c2fe200078008ff */
[----:B------:R1:W5:Y:S03]  /*07e0*/  LDG.E.U16 R51, [R26.64] ;  /* 0x000000041a337981 */ /* 0x000366000c1e1500 */
[----:B------:R-:W-:Y:S01]  /*07f0*/  LEA.HI.X.SX32 R21, R13, R6, 0x1, P0 ;  /* 0x000000060d157211 */ /* 0x000fe200000f0eff */
[----:B------:R-:W5:Y:S01]  /*0800*/  LDG.E.U16 R22, [R22.64] ;  /* 0x0000000416167981 */ /* 0x000f62000c1e1500 */
[----:B0-----:R-:W-:-:S02]  /*0810*/  LEA R24, P1, R15, R7, 0x1 ;  /* 0x000000070f187211 */ /* 0x001fc400078208ff */
[----:B------:R-:W-:Y:S01]  /*0820*/  LEA R14, P0, R31, R7, 0x1 ;  /* 0x000000071f0e7211 */ /* 0x000fe200078008ff */
[----:B------:R-:W5:Y:S01]  /*0830*/  LDG.E.U16 R20, [R20.64] ;  /* 0x0000000414147981 */ /* 0x000f62000c1e1500 */
[----:B------:R-:W-:Y:S02]  /*0840*/  LEA R8, R8, R15, 0x1 ;  /* 0x0000000f08087211 */ /* 0x000fe400078e08ff */
[-C--:B------:R-:W-:Y:S02]  /*0850*/  LEA.HI.X.SX32 R25, R15, R6.reuse, 0x1, P1 ;  /* 0x000000060f197211 */ /* 0x080fe400008f0eff */
[----:B------:R-:W-:Y:S02]  /*0860*/  LEA.HI.X.SX32 R15, R31, R6, 0x1, P0 ;  /* 0x000000061f0f7211 */ /* 0x000fe400000f0eff */
[-C--:B------:R-:W-:Y:S01]  /*0870*/  LEA R16, P0, R29, R7.reuse, 0x1 ;  /* 0x000000071d107211 */ /* 0x080fe200078008ff */
[----:B------:R-:W5:Y:S01]  /*0880*/  LDG.E.U16 R24, [R24.64] ;  /* 0x0000000418187981 */ /* 0x000f62000c1e1500 */
[----:B------:R-:W-:-:S02]  /*0890*/  LEA R18, P1, R33, R7, 0x1 ;  /* 0x0000000721127211 */ /* 0x000fc400078208ff */
[-C--:B------:R-:W-:Y:S01]  /*08a0*/  LEA.HI.X.SX32 R17, R29, R6.reuse, 0x1, P0 ;  /* 0x000000061d117211 */ /* 0x080fe200000f0eff */
[----:B------:R-:W5:Y:S01]  /*08b0*/  LDG.E.U16 R14, [R14.64] ;  /* 0x000000040e0e7981 */ /* 0x000f62000c1e1500 */
[C---:B-1----:R-:W-:Y:S02]  /*08c0*/  LEA R26, P0, R8.reuse, R7, 0x1 ;  /* 0x00000007081a7211 */ /* 0x042fe400078008ff */
[-C--:B------:R-:W-:Y:S01]  /*08d0*/  LEA.HI.X.SX32 R19, R33, R6.reuse, 0x1, P1 ;  /* 0x0000000621137211 */ /* 0x080fe200008f0eff */
[----:B------:R-:W5:Y:S01]  /*08e0*/  LDG.E.U16 R16, [R16.64] ;  /* 0x0000000410107981 */ /* 0x000f62000c1e1500 */
[----:B------:R-:W-:-:S04]  /*08f0*/  LEA.HI.X.SX32 R27, R8, R6, 0x1, P0 ;  /* 0x00000006081b7211 */ /* 0x000fc800000f0eff */
[----:B------:R0:W5:Y:S04]  /*0900*/  LDG.E.U16 R19, [R18.64] ;  /* 0x0000000412137981 */ /* 0x000168000c1e1500 */
[----:B------:R-:W5:Y:S01]  /*0910*/  LDG.E.U16 R26, [R26.64] ;  /* 0x000000041a1a7981 */ /* 0x000f62000c1e1500 */
[----:B------:R-:W-:Y:S01]  /*0920*/  SHF.R.S32.HI R7, RZ, 0x8, R0 ;  /* 0x00000008ff077819 */ /* 0x000fe20000011400 */
[----:B------:R-:W-:-:S03]  /*0930*/  IMAD.SHL.U32 R6, R5, 0x2, RZ ;  /* 0x0000000205067824 */ /* 0x000fc600078e00ff */
[----:B------:R-:W-:-:S04]  /*0940*/  SGXT R5, R7, 0x1 ;  /* 0x000000010705781a */ /* 0x000fc80000000200 */
[----:B------:R-:W-:Y:S01]  /*0950*/  LOP3.LUT R6, R6, 0x210, R5, 0x78, !PT ;  /* 0x0000021006067812 */ /* 0x000fe200078e7805 */
[----:B------:R-:W-:-:S05]  /*0960*/  IMAD.MOV.U32 R5, RZ, RZ, 0x1 ;  /* 0x00000001ff057424 */ /* 0x000fca00078e00ff */
[----:B------:R-:W-:Y:S02]  /*0970*/  ISETP.LE.AND P0, PT, R5, c[0x0][0x1d0], PT ;  /* 0x0000740005007a0c */ /* 0x000fe40003f03270 */
[C---:B------:R-:W-:Y:S02]  /*0980*/  LOP3.LUT R5, R6.reuse, 0x20, RZ, 0x3c, !PT ;  /* 0x0000002006057812 */ /* 0x040fe400078e3cff */
[C---:B------:R-:W-:Y:S01]  /*0990*/  LOP3.LUT R7, R6.reuse, 0x40, RZ, 0x3c, !PT ;  /* 0x0000004006077812 */ /* 0x040fe200078e3cff */
[----:B------:R-:W-:Y:S01]  /*09a0*/  IMAD.MOV.U32 R8, RZ, RZ, 0x3f800000 ;  /* 0x3f800000ff087424 */ /* 0x000fe200078e00ff */
[----:B------:R-:W-:Y:S01]  /*09b0*/  MOV R68, 0xff800000 ;  /* 0xff80000000447802 */ /* 0x000fe20000000f00 */
[----:B0-----:R-:W-:Y:S01]  /*09c0*/  IMAD.MOV.U32 R18, RZ, RZ, 0x3f800000 ;  /* 0x3f800000ff127424 */ /* 0x001fe200078e00ff */
[----:B------:R-:W-:Y:S01]  /*09d0*/  CS2R R60, SRZ ;  /* 0x00000000003c7805 */ /* 0x000fe2000001ff00 */
[----:B------:R-:W-:Y:S01]  /*09e0*/  CS2R R62, SRZ ;  /* 0x00000000003e7805 */ /* 0x000fe2000001ff00 */
[----:B------:R-:W-:Y:S01]  /*09f0*/  CS2R R52, SRZ ;  /* 0x0000000000347805 */ /* 0x000fe2000001ff00 */
[----:B------:R-:W-:Y:S01]  /*0a00*/  CS2R R54, SRZ ;  /* 0x0000000000367805 */ /* 0x000fe2000001ff00 */
[----:B------:R-:W-:Y:S01]  /*0a10*/  CS2R R56, SRZ ;  /* 0x0000000000387805 */ /* 0x000fe2000001ff00 */
[----:B------:R-:W-:Y:S01]  /*0a20*/  CS2R R58, SRZ ;  /* 0x00000000003a7805 */ /* 0x000fe2000001ff00 */
[----:B--2---:R0:W-:Y:S02]  /*0a30*/  STS.U16 [R6], R9 ;  /* 0x0000000906007388 */ /* 0x0041e40000000400 */
[----:B0-----:R-:W-:-:S02]  /*0a40*/  LOP3.LUT R9, R6, 0x60, RZ, 0x3c, !PT ;  /* 0x0000006006097812 */ /* 0x001fc400078e3cff */
[----:B---3--:R-:W-:Y:S04]  /*0a50*/  STS.U16 [R6+0x1000], R28 ;  /* 0x0010001c06007388 */ /* 0x008fe80000000400 */
[----:B----4-:R-:W-:Y:S04]  /*0a60*/  STS.U16 [R6+0x2000], R35 ;  /* 0x0020002306007388 */ /* 0x010fe80000000400 */
[----:B------:R-:W-:Y:S04]  /*0a70*/  STS.U16 [R6+0x3000], R39 ;  /* 0x0030002706007388 */ /* 0x000fe80000000400 */
[----:B-----5:R-:W-:Y:S04]  /*0a80*/  STS.U16 [R6+0x4000], R43 ;  /* 0x0040002b06007388 */ /* 0x020fe80000000400 */
[----:B------:R-:W-:Y:S04]  /*0a90*/  STS.U16 [R6+0x5000], R46 ;  /* 0x0050002e06007388 */ /* 0x000fe80000000400 */
[----:B------:R-:W-:Y:S04]  /*0aa0*/  STS.U16 [R6+0x6000], R49 ;  /* 0x0060003106007388 */ /* 0x000fe80000000400 */
[----:B------:R-:W-:Y:S04]  /*0ab0*/  STS.U16 [R6+0x7000], R51 ;  /* 0x0070003306007388 */ /* 0x000fe80000000400 */
[----:B------:R0:W-:Y:S04]  /*0ac0*/  STS.U16 [R5+0x400], R10 ;  /* 0x0004000a05007388 */ /* 0x0001e80000000400 */
[----:B------:R-:W-:Y:S04]  /*0ad0*/  STS.U16 [R5+0x1400], R30 ;  /* 0x0014001e05007388 */ /* 0x000fe80000000400 */
[----:B------:R-:W-:Y:S04]  /*0ae0*/  STS.U16 [R5+0x2400], R36 ;  /* 0x0024002405007388 */ /* 0x000fe80000000400 */
[----:B------:R-:W-:Y:S01]  /*0af0*/  STS.U16 [R5+0x3400], R40 ;  /* 0x0034002805007388 */ /* 0x000fe20000000400 */
[----:B0-----:R-:W-:-:S03]  /*0b00*/  IMAD.SHL.U32 R10, R0, 0x20, RZ ;  /* 0x00000020000a7824 */ /* 0x001fc600078e00ff */
[----:B------:R-:W-:Y:S04]  /*0b10*/  STS.U16 [R5+0x4400], R44 ;  /* 0x0044002c05007388 */ /* 0x000fe80000000400 */
[----:B------:R0:W-:Y:S04]  /*0b20*/  STS.U16 [R5+0x5400], R47 ;  /* 0x0054002f05007388 */ /* 0x0001e80000000400 */
[----:B------:R1:W-:Y:S04]  /*0b30*/  STS.U16 [R5+0x6400], R50 ;  /* 0x0064003205007388 */ /* 0x0003e80000000400 */
[----:B------:R-:W-:Y:S01]  /*0b40*/  STS.U16 [R5+0x7400], R20 ;  /* 0x0074001405007388 */ /* 0x000fe20000000400 */
[----:B0-----:R-:W-:-:S03]  /*0b50*/  CS2R R46, SRZ ;  /* 0x00000000002e7805 */ /* 0x001fc6000001ff00 */
[----:B------:R0:W-:Y:S01]  /*0b60*/  STS.U16 [R7+0x800], R11 ;  /* 0x0008000b07007388 */ /* 0x0001e20000000400 */
[----:B-1----:R-:W-:-:S03]  /*0b70*/  CS2R R50, SRZ ;  /* 0x0000000000327805 */ /* 0x002fc6000001ff00 */
[----:B------:R1:W-:Y:S04]  /*0b80*/  STS.U16 [R7+0x1800], R32 ;  /* 0x0018002007007388 */ /* 0x0003e80000000400 */
[----:B------:R2:W-:Y:S01]  /*0b90*/  STS.U16 [R7+0x2800], R37 ;  /* 0x0028002507007388 */ /* 0x0005e20000000400 */
[----:B0-----:R-:W-:-:S03]  /*0ba0*/  MOV R11, 0xff800000 ;  /* 0xff800000000b7802 */ /* 0x001fc60000000f00 */
[----:B------:R0:W-:Y:S01]  /*0bb0*/  STS.U16 [R7+0x3800], R41 ;  /* 0x0038002907007388 */ /* 0x0001e20000000400 */
[----:B-1----:R-:W-:-:S03]  /*0bc0*/  CS2R R32, SRZ ;  /* 0x0000000000207805 */ /* 0x002fc6000001ff00 */
[----:B------:R1:W-:Y:S01]  /*0bd0*/  STS.U16 [R7+0x4800], R45 ;  /* 0x0048002d07007388 */ /* 0x0003e20000000400 */
[----:B--2---:R-:W-:-:S03]  /*0be0*/  CS2R R36, SRZ ;  /* 0x0000000000247805 */ /* 0x004fc6000001ff00 */
[----:B------:R2:W-:Y:S01]  /*0bf0*/  STS.U16 [R7+0x5800], R48 ;  /* 0x0058003007007388 */ /* 0x0005e20000000400 */
[----:B0-----:R-:W-:-:S03]  /*0c00*/  CS2R R40, SRZ ;  /* 0x0000000000287805 */ /* 0x001fc6000001ff00 */
[----:B------:R-:W-:Y:S01]  /*0c10*/  STS.U16 [R7+0x6800], R22 ;  /* 0x0068001607007388 */ /* 0x000fe20000000400 */
[----:B-1----:R-:W-:-:S03]  /*0c20*/  CS2R R44, SRZ ;  /* 0x00000000002c7805 */ /* 0x002fc6000001ff00 */
[----:B------:R-:W-:Y:S01]  /*0c30*/  STS.U16 [R7+0x7800], R24 ;  /* 0x0078001807007388 */ /* 0x000fe20000000400 */
[----:B--2---:R-:W-:-:S03]  /*0c40*/  CS2R R48, SRZ ;  /* 0x0000000000307805 */ /* 0x004fc6000001ff00 */
[----:B------:R-:W-:Y:S04]  /*0c50*/  STS.U16 [R9+0xc00], R12 ;  /* 0x000c000c09007388 */ /* 0x000fe80000000400 */
[----:B------:R0:W-:Y:S04]  /*0c60*/  STS.U16 [R9+0x1c00], R34 ;  /* 0x001c002209007388 */ /* 0x0001e80000000400 */
[----:B------:R1:W-:Y:S04]  /*0c70*/  STS.U16 [R9+0x2c00], R38 ;  /* 0x002c002609007388 */ /* 0x0003e80000000400 */
[----:B------:R2:W-:Y:S01]  /*0c80*/  STS.U16 [R9+0x3c00], R42 ;  /* 0x003c002a09007388 */ /* 0x0005e20000000400 */
[----:B0-----:R-:W-:-:S03]  /*0c90*/  CS2R R34, SRZ ;  /* 0x0000000000227805 */ /* 0x001fc6000001ff00 */
[----:B------:R-:W-:Y:S01]  /*0ca0*/  STS.U16 [R9+0x4c00], R14 ;  /* 0x004c000e09007388 */ /* 0x000fe20000000400 */
[----:B-1----:R-:W-:-:S03]  /*0cb0*/  CS2R R38, SRZ ;  /* 0x0000000000267805 */ /* 0x002fc6000001ff00 */
[----:B------:R-:W-:Y:S01]  /*0cc0*/  STS.U16 [R9+0x5c00], R16 ;  /* 0x005c001009007388 */ /* 0x000fe20000000400 */
[----:B--2---:R-:W-:-:S03]  /*0cd0*/  CS2R R42, SRZ ;  /* 0x00000000002a7805 */ /* 0x004fc6000001ff00 */
[----:B------:R0:W-:Y:S04]  /*0ce0*/  STS.U16 [R9+0x6c00], R19 ;  /* 0x006c001309007388 */ /* 0x0001e80000000400 */
[----:B------:R1:W-:Y:S01]  /*0cf0*/  STS.U16 [R9+0x7c00], R26 ;  /* 0x007c001a09007388 */ /* 0x0003e20000000400 */
[C---:B0-----:R-:W-:Y:S01]  /*0d00*/  LOP3.LUT R19, R0.reuse, 0x1ff, RZ, 0xc0, !PT ;  /* 0x000001ff00137812 */ /* 0x041fe200078ec0ff */
[----:B-1----:R-:W-:Y:S01]  /*0d10*/  IMAD.SHL.U32 R9, R0, 0x2, RZ ;  /* 0x0000000200097824 */ /* 0x002fe200078e00ff */
[----:B------:R-:W-:Y:S05]  /*0d20*/  @!P0 BRA `(.L_x_0) ;  /* 0x00000f6000008947 */ /* 0x000fea0003800000 */
[C---:B------:R-:W-:Y:S01]  /*0d30*/  LOP3.LUT R5, R0.reuse, 0x1c0, RZ, 0xc0, !PT ;  /* 0x000001c000057812 */ /* 0x040fe200078ec0ff */
[----:B------:R-:W-:Y:S01]  /*0d40*/  IMAD.MOV.U32 R81, RZ, RZ, -0x800000 ;  /* 0xff800000ff517424 */ /* 0x000fe200078e00ff */
[----:B------:R-:W-:Y:S01]  /*0d50*/  LOP3.LUT R16, R0, 0x7, RZ, 0xc0, !PT ;  /* 0x0000000700107812 */ /* 0x000fe200078ec0ff */
[----:B------:R-:W-:Y:S01]  /*0d60*/  IMAD.MOV.U32 R80, RZ, RZ, -0x800000 ;  /* 0xff800000ff507424 */ /* 0x000fe200078e00ff */
[----:B------:R-:W-:Y:S01]  /*0d70*/  LOP3.LUT R7, R9, 0x10, RZ, 0xc0, !PT ;  /* 0x0000001009077812 */ /* 0x000fe200078ec0ff */
[----:B------:R-:W-:Y:S01]  /*0d80*/  CS2R R32, SRZ ;  /* 0x0000000000207805 */ /* 0x000fe2000001ff00 */
[----:B------:R-:W-:Y:S01]  /*0d90*/  SHF.R.U32.HI R6, RZ, 0x2, R5 ;  /* 0x00000002ff067819 */ /* 0x000fe20000011605 */
[C---:B------:R-:W-:Y:S01]  /*0da0*/  IMAD R5, R16.reuse, 0x210, RZ ;  /* 0x0000021010057824 */ /* 0x040fe200078e02ff */
[--C-:B------:R-:W-:Y:S01]  /*0db0*/  LOP3.LUT R8, R7, 0x1e0, R0.reuse, 0xf8, !PT ;  /* 0x000001e007087812 */ /* 0x100fe200078ef800 */
[----:B------:R-:W-:Y:S01]  /*0dc0*/  IMAD R16, R16, 0x90, RZ ;  /* 0x0000009010107824 */ /* 0x000fe200078e02ff */
[C---:B------:R-:W-:Y:S01]  /*0dd0*/  LOP3.LUT R7, R0.reuse, 0x3f, RZ, 0xc0, !PT ;  /* 0x0000003f00077812 */ /* 0x040fe200078ec0ff */
[----:B------:R-:W-:Y:S01]  /*0de0*/  CS2R R34, SRZ ;  /* 0x0000000000227805 */ /* 0x000fe2000001ff00 */
[----:B------:R-:W-:Y:S01]  /*0df0*/  LOP3.LUT R12, R0, 0xf, RZ, 0xc0, !PT ;  /* 0x0000000f000c7812 */ /* 0x000fe200078ec0ff */
[----:B------:R-:W-:Y:S01]  /*0e00*/  CS2R R60, SRZ ;  /* 0x00000000003c7805 */ /* 0x000fe2000001ff00 */
[----:B------:R-:W-:Y:S01]  /*0e10*/  LOP3.LUT R21, R5, R8, RZ, 0x3c, !PT ;  /* 0x0000000805157212 */ /* 0x000fe200078e3cff */
[----:B------:R-:W-:Y:S01]  /*0e20*/  IMAD R5, R2, c[0x0][0x1a0], RZ ;  /* 0x0000680002057a24 */ /* 0x000fe200078e02ff */
[----:B------:R-:W-:Y:S01]  /*0e30*/  SHF.L.U32 R11, R19, 0x1, RZ ;  /* 0x00000001130b7819 */ /* 0x000fe200000006ff */
[----:B------:R-:W-:Y:S01]  /*0e40*/  IMAD R8, R7, c[0x0][0x1a8], RZ ;  /* 0x00006a0007087a24 */ /* 0x000fe200078e02ff */
[----:B------:R-:W-:Y:S01]  /*0e50*/  LOP3.LUT R17, R0, 0x10, RZ, 0xc0, !PT ;  /* 0x0000001000117812 */ /* 0x000fe200078ec0ff */
[----:B------:R-:W-:Y:S01]  /*0e60*/  IMAD R15, R12, c[0x0][0x1b4], RZ ;  /* 0x00006d000c0f7a24 */ /* 0x000fe200078e02ff */
[----:B------:R-:W-:Y:S01]  /*0e70*/  LOP3.LUT R11, R11, R6, RZ, 0x3c, !PT ;  /* 0x000000060b0b7212 */ /* 0x000fe200078e3cff */
[----:B------:R-:W-:Y:S01]  /*0e80*/  IMAD.SHL.U32 R7, R5, 0x2, RZ ;  /* 0x0000000205077824 */ /* 0x000fe200078e00ff */
[----:B------:R-:W-:Y:S01]  /*0e90*/  SHF.L.U32 R18, R17, 0x8, RZ ;  /* 0x0000000811127819 */ /* 0x000fe200000006ff */
[----:B------:R-:W-:Y:S01]  /*0ea0*/  IMAD.SHL.U32 R12, R8, 0x2, RZ ;  /* 0x00000002080c7824 */ /* 0x000fe200078e00ff */
[----:B------:R-:W-:Y:S01]  /*0eb0*/  LOP3.LUT R16, R16, 0x30, R9, 0x78, !PT ;  /* 0x0000003010107812 */ /* 0x000fe200078e7809 */
[----:B------:R-:W-:Y:S01]  /*0ec0*/  IMAD R6, R2, c[0x0][0x1b0], RZ ;  /* 0x00006c0002067a24 */ /* 0x000fe200078e02ff */
[----:B------:R-:W-:Y:S01]  /*0ed0*/  CS2R R62, SRZ ;  /* 0x00000000003e7805 */ /* 0x000fe2000001ff00 */
[----:B------:R-:W-:Y:S01]  /*0ee0*/  IMAD.HI R5, R5, 0x2, RZ ;  /* 0x0000000205057827 */ /* 0x000fe200078e02ff */
[----:B------:R-:W-:Y:S01]  /*0ef0*/  IADD3 R82, P0, P1, R12, c[0x0][0x168], R7 ;  /* 0x00005a000c527a10 */ /* 0x000fe2000791e007 */
[----:B------:R-:W-:Y:S01]  /*0f00*/  CS2R R36, SRZ ;  /* 0x0000000000247805 */ /* 0x000fe2000001ff00 */
[----:B------:R-:W-:Y:S01]  /*0f10*/  IADD3 R12, R18, R21, RZ ;  /* 0x00000015120c7210 */ /* 0x000fe20007ffe0ff */
[----:B------:R-:W-:Y:S01]  /*0f20*/  IMAD.HI R8, R8, 0x2, RZ ;  /* 0x0000000208087827 */ /* 0x000fe200078e02ff */
[----:B------:R-:W-:Y:S01]  /*0f30*/  SHF.R.U32.HI R7, RZ, 0x6, R0 ;  /* 0x00000006ff077819 */ /* 0x000fe20000011600 */
[----:B------:R-:W-:Y:S01]  /*0f40*/  CS2R R38, SRZ ;  /* 0x0000000000267805 */ /* 0x000fe2000001ff00 */
[----:B------:R-:W-:Y:S01]  /*0f50*/  CS2R R52, SRZ ;  /* 0x0000000000347805 */ /* 0x000fe2000001ff00 */
[----:B------:R-:W-:Y:S01]  /*0f60*/  IMAD.SHL.U32 R13, R6, 0x2, RZ ;  /* 0x00000002060d7824 */ /* 0x000fe200078e00ff */
[----:B------:R-:W-:Y:S01]  /*0f70*/  SGXT.U32 R7, R7, 0x3 ;  /* 0x000000030707781a */ /* 0x000fe20000000000 */
[----:B------:R-:W-:Y:S01]  /*0f80*/  IMAD.SHL.U32 R14, R15, 0x2, RZ ;  /* 0x000000020f0e7824 */ /* 0x000fe200078e00ff */
[----:B------:R-:W-:Y:S01]  /*0f90*/  CS2R R54, SRZ ;  /* 0x0000000000367805 */ /* 0x000fe2000001ff00 */
[----:B------:R-:W-:Y:S01]  /*0fa0*/  IMAD R23, R17, -0xf0, R18 ;  /* 0xffffff1011177824 */ /* 0x000fe200078e0212 */
[----:B------:R-:W-:Y:S01]  /*0fb0*/  IADD3.X R18, R8, c[0x0][0x16c], R5, P0, P1 ;  /* 0x00005b0008127a10 */ /* 0x000fe200007e2405 */
[----:B------:R-:W-:Y:S01]  /*0fc0*/  IMAD.HI R15, R15, 0x2, RZ ;  /* 0x000000020f0f7827 */ /* 0x000fe200078e02ff */
[--C-:B------:R-:W-:Y:S01]  /*0fd0*/  SHF.R.U32.HI R5, RZ, 0x4, R0.reuse ;  /* 0x00000004ff057819 */ /* 0x100fe20000011600 */
[----:B------:R-:W-:Y:S01]  /*0fe0*/  CS2R R40, SRZ ;  /* 0x0000000000287805 */ /* 0x000fe2000001ff00 */
[----:B------:R-:W-:Y:S01]  /*0ff0*/  IADD3 R76, P2, P3, R14, c[0x0][0x170], R13 ;  /* 0x00005c000e4c7a10 */ /* 0x000fe20007b5e00d */
[----:B------:R-:W-:Y:S01]  /*1000*/  IMAD.HI R14, R6, 0x2, RZ ;  /* 0x00000002060e7827 */ /* 0x000fe200078e02ff */
[----:B------:R-:W-:Y:S01]  /*1010*/  SGXT.U32 R5, R5, 0x5 ;  /* 0x000000050505781a */ /* 0x000fe20000000000 */
[----:B------:R-:W-:Y:S01]  /*1020*/  CS2R R42, SRZ ;  /* 0x00000000002a7805 */ /* 0x000fe2000001ff00 */
[----:B------:R-:W-:Y:S01]  /*1030*/  LEA.HI R6, R0, 0x20, RZ, 0x1c ;  /* 0x0000002000067811 */ /* 0x000fe200078fe0ff */
[----:B------:R-:W-:Y:S01]  /*1040*/  IMAD R8, R7, c[0x0][0x1a4], RZ ;  /* 0x0000690007087a24 */ /* 0x000fe200078e02ff */
[----:B------:R-:W-:Y:S01]  /*1050*/  SHF.R.S32.HI R17, RZ, 0x2, R0 ;  /* 0x00000002ff117819 */ /* 0x000fe20000011400 */
[----:B------:R-:W-:Y:S01]  /*1060*/  IMAD R7, R5, c[0x0][0x1b8], RZ ;  /* 0x00006e0005077a24 */ /* 0x000fe200078e02ff */
[----:B------:R-:W-:Y:S01]  /*1070*/  IADD3.X R15, R15, c[0x0][0x174], R14, P2, P3 ;  /* 0x00005d000f0f7a10 */ /* 0x000fe200017e640e */
[----:B------:R-:W-:Y:S01]  /*1080*/  IMAD R6, R6, c[0x0][0x1b8], RZ ;  /* 0x00006e0006067a24 */ /* 0x000fe200078e02ff */
[----:B------:R-:W-:Y:S01]  /*1090*/  SGXT R17, R17, 0x1 ;  /* 0x000000011111781a */ /* 0x000fe20000000200 */
[----:B------:R-:W-:Y:S01]  /*10a0*/  IMAD.MOV.U32 R13, RZ, RZ, c[0x0][0x1a4] ;  /* 0x00006900ff0d7624 */ /* 0x000fe200078e00ff */
[-C--:B------:R-:W-:Y:S01]  /*10b0*/  LEA R78, P2, R7, R76.reuse, 0x1 ;  /* 0x0000004c074e7211 */ /* 0x080fe200078408ff */
[----:B------:R-:W-:Y:S01]  /*10c0*/  CS2R R44, SRZ ;  /* 0x00000000002c7805 */ /* 0x000fe2000001ff00 */
[C---:B------:R-:W-:Y:S01]  /*10d0*/  LEA R76, P3, R6.reuse, R76, 0x1 ;  /* 0x0000004c064c7211 */ /* 0x040fe200078608ff */
[----:B------:R-:W-:Y:S01]  /*10e0*/  IMAD R5, R13, 0x8, R8 ;  /* 0x000000080d057824 */ /* 0x000fe200078e0208 */
[-C--:B------:R-:W-:Y:S01]  /*10f0*/  LEA.HI.X.SX32 R79, R7, R15.reuse, 0x1, P2 ;  /* 0x0000000f074f7211 */ /* 0x080fe200010f0eff */
[----:B------:R-:W-:Y:S01]  /*1100*/  CS2R R46, SRZ ;  /* 0x00000000002e7805 */ /* 0x000fe2000001ff00 */
[----:B------:R-:W-:Y:S01]  /*1110*/  LEA.HI.X.SX32 R77, R6, R15, 0x1, P3 ;  /* 0x0000000f064d7211 */ /* 0x000fe200018f0eff */
[----:B------:R-:W-:Y:S01]  /*1120*/  CS2R R48, SRZ ;  /* 0x0000000000307805 */ /* 0x000fe2000001ff00 */
[----:B------:R-:W-:Y:S01]  /*1130*/  LOP3.LUT R17, R17, 0x90, RZ, 0xc0, !PT ;  /* 0x0000009011117812 */ /* 0x000fe200078ec0ff */
[----:B------:R-:W-:Y:S01]  /*1140*/  CS2R R6, SRZ ;  /* 0x0000000000067805 */ /* 0x000fe2000001ff00 */
[----:B------:R-:W-:Y:S01]  /*1150*/  SHF.R.S32.HI R15, RZ, 0x6, R0 ;  /* 0x00000006ff0f7819 */ /* 0x000fe20000011400 */
[----:B------:R-:W-:Y:S01]  /*1160*/  CS2R R50, SRZ ;  /* 0x0000000000327805 */ /* 0x000fe2000001ff00 */
[----:B------:R-:W-:Y:S01]  /*1170*/  LOP3.LUT R14, R17, 0x60, R10, 0xf8, !PT ;  /* 0x00000060110e7812 */ /* 0x000fe200078ef80a */
[----:B------:R-:W-:Y:S01]  /*1180*/  CS2R R56, SRZ ;  /* 0x0000000000387805 */ /* 0x000fe2000001ff00 */
[----:B------:R-:W-:Y:S01]  /*1190*/  SGXT R15, R15, 0x1 ;  /* 0x000000010f0f781a */ /* 0x000fe20000000200 */
[----:B------:R-:W-:Y:S01]  /*11a0*/  CS2R R58, SRZ ;  /* 0x00000000003a7805 */ /* 0x000fe2000001ff00 */
[----:B------:R-:W-:-:S02]  /*11b0*/  LEA R88, P0, R8, R82, 0x1 ;  /* 0x0000005208587211 */ /* 0x000fc400078008ff */
[----:B------:R-:W-:Y:S02]  /*11c0*/  LEA R82, P1, R5, R82, 0x1 ;  /* 0x0000005205527211 */ /* 0x000fe400078208ff */
[----:B------:R-:W-:Y:S02]  /*11d0*/  LOP3.LUT R14, R14, 0x10, R9, 0x78, !PT ;  /* 0x000000100e0e7812 */ /* 0x000fe400078e7809 */
[----:B------:R-:W-:Y:S02]  /*11e0*/  LOP3.LUT R20, R15, 0x90, RZ, 0xc0, !PT ;  /* 0x000000900f147812 */ /* 0x000fe400078ec0ff */
[-C--:B------:R-:W-:Y:S01]  /*11f0*/  LEA.HI.X.SX32 R89, R8, R18.reuse, 0x1, P0 ;  /* 0x0000001208597211 */ /* 0x080fe200000f0eff */
[----:B------:R-:W-:Y:S01]  /*1200*/  IMAD.MOV.U32 R8, RZ, RZ, 0x3f800000 ;  /* 0x3f800000ff087424 */ /* 0x000fe200078e00ff */
[----:B------:R-:W-:Y:S01]  /*1210*/  LEA.HI.X.SX32 R83, R5, R18, 0x1, P1 ;  /* 0x0000001205537211 */ /* 0x000fe200008f0eff */
[----:B------:R-:W-:Y:S01]  /*1220*/  IMAD.MOV.U32 R18, RZ, RZ, 0x3f800000 ;  /* 0x3f800000ff127424 */ /* 0x000fe200078e00ff */
[----:B------:R-:W-:-:S02]  /*1230*/  IADD3 R14, R14, R23, RZ ;  /* 0x000000170e0e7210 */ /* 0x000fc40007ffe0ff */
[----:B------:R-:W-:Y:S02]  /*1240*/  MOV R5, RZ ;  /* 0x000000ff00057202 */ /* 0x000fe40000000f00 */
[----:B------:R-:W-:Y:S02]  /*1250*/  LOP3.LUT R17, R20, 0x37e, R9, 0x78, !PT ;  /* 0x0000037e14117812 */ /* 0x000fe400078e7809 */
[----:B------:R-:W-:Y:S02]  /*1260*/  LOP3.LUT R15, R16, 0x40, RZ, 0x3c, !PT ;  /* 0x00000040100f7812 */ /* 0x000fe400078e3cff */
.L_x_1:
[----:B------:R-:W-:-:S04]  /*1270*/  IMAD.WIDE R20, R6, 0x2, R88 ;  /* 0x0000000206147825 */ /* 0x000fc800078e0258 */
[----:B------:R-:W-:Y:S01]  /*1280*/  IMAD.WIDE R24, R6, 0x2, R82 ;  /* 0x0000000206187825 */ /* 0x000fe200078e0252 */
[----:B------:R-:W2:Y:S04]  /*1290*/  LDG.E.U16 R28, [R20.64] ;  /* 0x00000004141c7981 */ /* 0x000ea8000c1e1500 */
[----:B------:R-:W3:Y:S01]  /*12a0*/  LDG.E.U16 R30, [R24.64] ;  /* 0x00000004181e7981 */ /* 0x000ee2000c1e1500 */
[----:B------:R-:W-:-:S03]  /*12b0*/  IMAD.WIDE R84, R5, 0x2, R78 ;  /* 0x0000000205547825 */ /* 0x000fc600078e024e */
[----:B------:R-:W-:Y:S01]  /*12c0*/  BAR.SYNC.DEFER_BLOCKING 0x0 ;  /* 0x0000000000007b1d */ /* 0x000fe20000010000 */
[----:B------:R-:W-:-:S05]  /*12d0*/  IMAD.WIDE R86, R5, 0x2, R76 ;  /* 0x0000000205567825 */ /* 0x000fca00078e024c */
[----:B--2---:R-:W-:Y:S04]  /*12e0*/  STS.U16 [R11+0x8000], R28 ;  /* 0x0080001c0b007388 */ /* 0x004fe80000000400 */
[----:B---3--:R-:W-:Y:S04]  /*12f0*/  STS.U16 [R11+0x8400], R30 ;  /* 0x0084001e0b007388 */ /* 0x008fe80000000400 */
[----:B------:R-:W-:Y:S06]  /*1300*/  BAR.SYNC.DEFER_BLOCKING 0x0 ;  /* 0x0000000000007b1d */ /* 0x000fec0000010000 */
[----:B------:R0:W2:Y:S04]  /*1310*/  LDG.E.U16 R84, [R84.64] ;  /* 0x0000000454547981 */ /* 0x0000a8000c1e1500 */
[----:B------:R1:W3:Y:S01]  /*1320*/  LDG.E.U16 R86, [R86.64] ;  /* 0x0000000456567981 */ /* 0x0002e2000c1e1500 */
[----:B------:R-:W-:Y:S01]  /*1330*/  IADD3 R7, R7, 0x10, RZ ;  /* 0x0000001007077810 */ /* 0x000fe20007ffe0ff */
[----:B------:R-:W-:-:S02]  /*1340*/  IMAD R6, R13, 0x10, R6 ;  /* 0x000000100d067824 */ /* 0x000fc400078e0206 */
[----:B------:R-:W-:Y:S01]  /*1350*/  LDSM.16.MT88.4 R68, [R12] ;  /* 0x000000000c44783b */ /* 0x000fe20000004200 */
[----:B------:R-:W-:-:S03]  /*1360*/  ISETP.GE.AND P0, PT, R7, c[0x0][0x1d0], PT ;  /* 0x0000740007007a0c */ /* 0x000fc60003f06270 */
[----:B------:R-:W4:Y:S04]  /*1370*/  LDSM.16.M88.4 R20, [R16+0x8000] ;  /* 0x008000001014783b */ /* 0x000f280000000200 */
[----:B------:R-:W5:Y:S04]  /*1380*/  LDSM.16.M88.4 R72, [R16+0x8400] ;  /* 0x008400001048783b */ /* 0x000f680000000200 */
[----:B------:R-:W0:Y:S04]  /*1390*/  LDSM.16.MT88.4 R64, [R12+0x2000] ;  /* 0x002000000c40783b */ /* 0x000e280000004200 */
[----:B------:R-:W-:Y:S01]  /*13a0*/  LDSM.16.M88.4 R28, [R15+0x8000] ;  /* 0x008000000f1c783b */ /* 0x000fe20000000200 */
[C---:B----4-:R-:W-:Y:S08]  /*13b0*/  HMMA.16816.F32.BF16 R24, R68.reuse, R20, RZ ;  /* 0x000000144418723c */ /* 0x050ff000000418ff */
[----:B-----5:R-:W-:Y:S11]  /*13c0*/  HMMA.16816.F32.BF16 R68, R68, R72, RZ ;  /* 0x000000484444723c */ /* 0x020ff600000418ff */
[----:B------:R-:W-:Y:S05]  /*13d0*/  @!UPT UIADD3 URZ, URZ, URZ, URZ ;  /* 0x0000003f3f3ff290 */ /* 0x000fea000fffe03f */
[C---:B0-----:R-:W-:Y:S01]  /*13e0*/  HMMA.16816.F32.BF16 R20, R64.reuse, R22, R24 ;  /* 0x000000164014723c */ /* 0x041fe20000041818 */
[----:B------:R-:W0:Y:S07]  /*13f0*/  LDSM.16.MT88.4 R24, [R12+0x4000] ;  /* 0x004000000c18783b */ /* 0x000e2e0000004200 */
[----:B------:R-:W-:Y:S01]  /*1400*/  HMMA.16816.F32.BF16 R72, R64, R74, R68 ;  /* 0x0000004a4048723c */ /* 0x000fe20000041844 */
[----:B------:R-:W4:Y:S04]  /*1410*/  LDSM.16.M88.4 R68, [R15+0x8400] ;  /* 0x008400000f44783b */ /* 0x000f280000000200 */
[----:B------:R-:W5:Y:S04]  /*1420*/  LDSM.16.MT88.4 R64, [R12+0x6000] ;  /* 0x006000000c40783b */ /* 0x000f680000004200 */
[----:B------:R-:W-:Y:S07]  /*1430*/  BAR.SYNC.DEFER_BLOCKING 0x0 ;  /* 0x0000000000007b1d */ /* 0x000fee0000010000 */
[C---:B0-----:R-:W-:Y:S08]  /*1440*/  HMMA.16816.F32.BF16 R20, R24.reuse, R28, R20 ;  /* 0x0000001c1814723c */ /* 0x041ff00000041814 */
[----:B----4-:R-:W-:Y:S11]  /*1450*/  HMMA.16816.F32.BF16 R72, R24, R68, R72 ;  /* 0x000000441848723c */ /* 0x010ff60000041848 */
[----:B------:R-:W-:Y:S05]  /*1460*/  @!UPT UIADD3 URZ, URZ, URZ, URZ ;  /* 0x0000003f3f3ff290 */ /* 0x000fea000fffe03f */
[C---:B-----5:R-:W-:Y:S08]  /*1470*/  HMMA.16816.F32.BF16 R20, R64.reuse, R30, R20 ;  /* 0x0000001e4014723c */ /* 0x060ff00000041814 */
[----:B------:R-:W-:Y:S11]  /*1480*/  HMMA.16816.F32.BF16 R72, R64, R70, R72 ;  /* 0x000000464048723c */ /* 0x000ff60000041848 */
[----:B------:R-:W-:Y:S05]  /*1490*/  @!UPT UIADD3 URZ, URZ, URZ, URZ ;  /* 0x0000003f3f3ff290 */ /* 0x000fea000fffe03f */
[----:B------:R-:W-:Y:S02]  /*14a0*/  FMUL R24, R20, c[0x0][0x188] ;  /* 0x0000620014187a20 */ /* 0x000fe40000400000 */
[----:B------:R-:W-:-:S05]  /*14b0*/  FMUL R25, R21, c[0x0][0x188] ;  /* 0x0000620015197a20 */ /* 0x000fca0000400000 */
[----:B------:R-:W-:Y:S01]  /*14c0*/  FMNMX R25, R24, R25, !PT ;  /* 0x0000001918197209 */ /* 0x000fe20007800000 */
[----:B------:R-:W-:Y:S02]  /*14d0*/  FMUL R26, R72, c[0x0][0x188] ;  /* 0x00006200481a7a20 */ /* 0x000fe40000400000 */
[----:B------:R-:W-:-:S03]  /*14e0*/  FMUL R24, R73, c[0x0][0x188] ;  /* 0x0000620049187a20 */ /* 0x000fc60000400000 */
[----:B------:R-:W-:Y:S01]  /*14f0*/  FMNMX R25, R26, R25, !PT ;  /* 0x000000191a197209 */ /* 0x000fe20007800000 */
[----:B------:R-:W-:-:S03]  /*1500*/  FMUL R26, R74, c[0x0][0x188] ;  /* 0x000062004a1a7a20 */ /* 0x000fc60000400000 */
[----:B------:R-:W-:Y:S01]  /*1510*/  FMNMX R27, R24, R25, !PT ;  /* 0x00000019181b7209 */ /* 0x000fe20007800000 */
[----:B------:R-:W-:Y:S02]  /*1520*/  FMUL R24, R22, c[0x0][0x188] ;  /* 0x0000620016187a20 */ /* 0x000fe40000400000 */
[----:B------:R-:W-:Y:S02]  /*1530*/  FMUL R25, R23, c[0x0][0x188] ;  /* 0x0000620017197a20 */ /* 0x000fe40000400000 */
[----:B------:R-:W0:Y:S03]  /*1540*/  SHFL.BFLY PT, R28, R27, 0x2, 0x1f ;  /* 0x0c401f001b1c7f89 */ /* 0x000e2600000e0000 */
[----:B------:R-:W-:Y:S01]  /*1550*/  FMNMX R25, R24, R25, !PT ;  /* 0x0000001918197209 */ /* 0x000fe20007800000 */
[----:B------:R-:W-:-:S03]  /*1560*/  FMUL R24, R75, c[0x0][0x188] ;  /* 0x000062004b187a20 */ /* 0x000fc60000400000 */
[----:B------:R-:W-:-:S04]  /*1570*/  FMNMX R25, R26, R25, !PT ;  /* 0x000000191a197209 */ /* 0x000fc80007800000 */
[----:B------:R-:W-:-:S05]  /*1580*/  FMNMX R24, R24, R25, !PT ;  /* 0x0000001918187209 */ /* 0x000fca0007800000 */
[----:B------:R-:W4:Y:S01]  /*1590*/  SHFL.BFLY PT, R29, R24, 0x2, 0x1f ;  /* 0x0c401f00181d7f89 */ /* 0x000f2200000e0000 */
[----:B0-----:R-:W-:-:S05]  /*15a0*/  FMNMX R28, R27, R28, !PT ;  /* 0x0000001c1b1c7209 */ /* 0x001fca0007800000 */
[----:B------:R-:W0:Y:S01]  /*15b0*/  SHFL.BFLY PT, R25, R28, 0x1, 0x1f ;  /* 0x0c201f001c197f89 */ /* 0x000e2200000e0000 */
[----:B----4-:R-:W-:-:S05]  /*15c0*/  FMNMX R29, R24, R29, !PT ;  /* 0x0000001d181d7209 */ /* 0x010fca0007800000 */
[----:B------:R-:W4:Y:S01]  /*15d0*/  SHFL.BFLY PT, R26, R29, 0x1, 0x1f ;  /* 0x0c201f001d1a7f89 */ /* 0x000f2200000e0000 */
[----:B0-----:R-:W-:-:S04]  /*15e0*/  FMNMX R68, R28, R25, !PT ;  /* 0x000000191c447209 */ /* 0x001fc80007800000 */
[----:B------:R-:W-:-:S05]  /*15f0*/  FMNMX R68, R68, R81, !PT ;  /* 0x0000005144447209 */ /* 0x000fca0007800000 */
[----:B------:R-:W-:Y:S02]  /*1600*/  FADD R24, -R68, R81 ;  /* 0x0000005144187221 */ /* 0x000fe40000000100 */
[--C-:B------:R-:W-:Y:S02]  /*1610*/  FFMA R20, R20, c[0x0][0x188], -R68.reuse ;  /* 0x0000620014147a23 */ /* 0x100fe40000000844 */
[----:B------:R-:W-:Y:S02]  /*1620*/  FMUL R24, R24, 1.4426950216293334961 ;  /* 0x3fb8aa3b18187820 */ /* 0x000fe40000400000 */
[--C-:B------:R-:W-:Y:S01]  /*1630*/  FFMA R72, R72, c[0x0][0x188], -R68.reuse ;  /* 0x0000620048487a23 */ /* 0x100fe20000000844 */
[----:B----4-:R-:W-:Y:S01]  /*1640*/  FMNMX R69, R29, R26, !PT ;  /* 0x0000001a1d457209 */ /* 0x010fe20007800000 */
[----:B------:R-:W0:Y:S01]  /*1650*/  MUFU.EX2 R71, R24 ;  /* 0x0000001800477308 */ /* 0x000e220000000800 */
[----:B------:R-:W-:Y:S02]  /*1660*/  FMUL R20, R20, 1.4426950216293334961 ;  /* 0x3fb8aa3b14147820 */ /* 0x000fe40000400000 */
[----:B------:R-:W-:Y:S01]  /*1670*/  FMNMX R69, R69, R80, !PT ;  /* 0x0000005045457209 */ /* 0x000fe20007800000 */
[----:B------:R-:W-:-:S02]  /*1680*/  FFMA R73, R73, c[0x0][0x188], -R68 ;  /* 0x0000620049497a23 */ /* 0x000fc40000000844 */
[----:B------:R-:W-:Y:S02]  /*1690*/  FFMA R21, R21, c[0x0][0x188], -R68 ;  /* 0x0000620015157a23 */ /* 0x000fe40000000844 */
[--C-:B------:R-:W-:Y:S01]  /*16a0*/  FFMA R22, R22, c[0x0][0x188], -R69.reuse ;  /* 0x0000620016167a23 */ /* 0x100fe20000000845 */
[----:B------:R4:W-:Y:S01]  /*16b0*/  MUFU.EX2 R70, R20 ;  /* 0x0000001400467308 */ /* 0x0009e20000000800 */
[--C-:B------:R-:W-:Y:S02]  /*16c0*/  FFMA R23, R23, c[0x0][0x188], -R69.reuse ;  /* 0x0000620017177a23 */ /* 0x100fe40000000845 */
[----:B------:R-:W-:Y:S02]  /*16d0*/  FMUL R72, R72, 1.4426950216293334961 ;  /* 0x3fb8aa3b48487820 */ /* 0x000fe40000400000 */
[--C-:B------:R-:W-:Y:S02]  /*16e0*/  FFMA R74, R74, c[0x0][0x188], -R69.reuse ;  /* 0x000062004a4a7a23 */ /* 0x100fe40000000845 */
[----:B------:R-:W-:Y:S01]  /*16f0*/  FFMA R75, R75, c[0x0][0x188], -R69 ;  /* 0x000062004b4b7a23 */ /* 0x000fe20000000845 */
[----:B-1----:R-:W-:Y:S01]  /*1700*/  MUFU.EX2 R87, R72 ;  /* 0x0000004800577308 */ /* 0x002fe20000000800 */
[----:B------:R-:W-:-:S02]  /*1710*/  FMUL R73, R73, 1.4426950216293334961 ;  /* 0x3fb8aa3b49497820 */ /* 0x000fc40000400000 */
[----:B------:R-:W-:Y:S02]  /*1720*/  FMUL R21, R21, 1.4426950216293334961 ;  /* 0x3fb8aa3b15157820 */ /* 0x000fe40000400000 */
[----:B------:R-:W-:Y:S02]  /*1730*/  FMUL R22, R22, 1.4426950216293334961 ;  /* 0x3fb8aa3b16167820 */ /* 0x000fe40000400000 */
[----:B------:R-:W-:Y:S01]  /*1740*/  FMUL R23, R23, 1.4426950216293334961 ;  /* 0x3fb8aa3b17177820 */ /* 0x000fe20000400000 */
[----:B------:R1:W-:Y:S01]  /*1750*/  MUFU.EX2 R90, R73 ;  /* 0x00000049005a7308 */ /* 0x0003e20000000800 */
[----:B----4-:R-:W-:Y:S01]  /*1760*/  FADD R20, -R69, R80 ;  /* 0x0000005045147221 */ /* 0x010fe20000000100 */
[----:B------:R-:W-:Y:S01]  /*1770*/  MOV R80, R69 ;  /* 0x0000004500507202 */ /* 0x000fe20000000f00 */
[----:B------:R-:W-:Y:S02]  /*1780*/  FMUL R74, R74, 1.4426950216293334961 ;  /* 0x3fb8aa3b4a4a7820 */ /* 0x000fe40000400000 */
[----:B------:R-:W-:-:S02]  /*1790*/  FMUL R75, R75, 1.4426950216293334961 ;  /* 0x3fb8aa3b4b4b7820 */ /* 0x000fc40000400000 */
[C---:B0-----:R-:W-:Y:S01]  /*17a0*/  FMUL R36, R71.reuse, R36 ;  /* 0x0000002447247220 */ /* 0x041fe20000400000 */
[----:B------:R-:W0:Y:S01]  /*17b0*/  MUFU.EX2 R85, R21 ;  /* 0x0000001500557308 */ /* 0x000e220000000800 */
[----:B-1----:R-:W-:Y:S02]  /*17c0*/  FMUL R73, R20, 1.4426950216293334961 ;  /* 0x3fb8aa3b14497820 */ /* 0x002fe40000400000 */
[C---:B------:R-:W-:Y:S02]  /*17d0*/  FMUL R37, R71.reuse, R37 ;  /* 0x0000002547257220 */ /* 0x040fe40000400000 */
[C---:B------:R-:W-:Y:S02]  /*17e0*/  FMUL R32, R71.reuse, R32 ;  /* 0x0000002047207220 */ /* 0x040fe40000400000 */
[C---:B------:R-:W-:Y:S01]  /*17f0*/  FMUL R33, R71.reuse, R33 ;  /* 0x0000002147217220 */ /* 0x040fe20000400000 */
[----:B------:R1:W-:Y:S01]  /*1800*/  MUFU.EX2 R81, R22 ;  /* 0x0000001600517308 */ /* 0x0003e20000000800 */
[C---:B------:R-:W-:Y:S01]  /*1810*/  FMUL R60, R71.reuse, R60 ;  /* 0x0000003c473c7220 */ /* 0x040fe20000400000 */
[----:B--2---:R-:W-:Y:S01]  /*1820*/  STS.U16 [R17+0x8000], R84 ;  /* 0x0080005411007388 */ /* 0x004fe20000000400 */
[----:B------:R-:W-:-:S02]  /*1830*/  FMUL R61, R71, R61 ;  /* 0x0000003d473d7220 */ /* 0x000fc40000400000 */
[C---:B------:R-:W-:Y:S01]  /*1840*/  FMUL R52, R71.reuse, R52 ;  /* 0x0000003447347220 */ /* 0x040fe20000400000 */
[----:B---3--:R-:W-:Y:S01]  /*1850*/  STS.U16 [R17+0x8400], R86 ;  /* 0x0084005611007388 */ /* 0x008fe20000000400 */
[----:B------:R-:W-:Y:S01]  /*1860*/  FMUL R53, R71, R53 ;  /* 0x0000003547357220 */ /* 0x000fe20000400000 */
[----:B------:R-:W2:Y:S01]  /*1870*/  MUFU.EX2 R72, R23 ;  /* 0x0000001700487308 */ /* 0x000ea20000000800 */
[----:B0-----:R-:W-:Y:S01]  /*1880*/  F2FP.BF16.PACK_AB R20, R85, R70 ;  /* 0x000000465514723e */ /* 0x001fe200000010ff */
[----:B------:R-:W-:Y:S01]  /*1890*/  BAR.SYNC.DEFER_BLOCKING 0x0 ;  /* 0x0000000000007b1d */ /* 0x000fe20000010000 */
[----:B------:R-:W-:Y:S01]  /*18a0*/  FADD R70, R70, R85 ;  /* 0x0000005546467221 */ /* 0x000fe20000000000 */
[----:B-1----:R-:W-:Y:S01]  /*18b0*/  F2FP.BF16.PACK_AB R22, R90, R87 ;  /* 0x000000575a16723e */ /* 0x002fe200000010ff */
[----:B------:R-:W-:Y:S02]  /*18c0*/  FMUL R40, R71, R40 ;  /* 0x0000002847287220 */ /* 0x000fe40000400000 */
[----:B------:R-:W-:Y:S01]  /*18d0*/  FADD R87, R87, R70 ;  /* 0x0000004657577221 */ /* 0x000fe20000000000 */
[----:B------:R-:W-:Y:S01]  /*18e0*/  MUFU.EX2 R74, R74 ;  /* 0x0000004a004a7308 */ /* 0x000fe20000000800 */
[----:B------:R-:W-:-:S02]  /*18f0*/  FMUL R41, R71, R41 ;  /* 0x0000002947297220 */ /* 0x000fc40000400000 */
[----:B------:R-:W-:Y:S02]  /*1900*/  FADD R87, R90, R87 ;  /* 0x000000575a577221 */ /* 0x000fe40000000000 */
[C---:B------:R-:W-:Y:S02]  /*1910*/  FMUL R44, R71.reuse, R44 ;  /* 0x0000002c472c7220 */ /* 0x040fe40000400000 */
[----:B------:R-:W-:Y:S01]  /*1920*/  FMUL R45, R71, R45 ;  /* 0x0000002d472d7220 */ /* 0x000fe20000400000 */
[----:B------:R-:W0:Y:S01]  /*1930*/  MUFU.EX2 R75, R75 ;  /* 0x0000004b004b7308 */ /* 0x000e220000000800 */
[----:B--2---:R-:W-:Y:S01]  /*1940*/  F2FP.BF16.PACK_AB R21, R72, R81 ;  /* 0x000000514815723e */ /* 0x004fe200000010ff */
[----:B------:R-:W-:Y:S02]  /*1950*/  FADD R81, R81, R72 ;  /* 0x0000004851517221 */ /* 0x000fe40000000000 */
[C---:B------:R-:W-:Y:S02]  /*1960*/  FMUL R48, R71.reuse, R48 ;  /* 0x0000003047307220 */ /* 0x040fe40000400000 */
[----:B------:R-:W-:-:S02]  /*1970*/  FMUL R49, R71, R49 ;  /* 0x0000003147317220 */ /* 0x000fc40000400000 */
[----:B------:R-:W1:Y:S01]  /*1980*/  MUFU.EX2 R73, R73 ;  /* 0x0000004900497308 */ /* 0x000e620000000800 */
[C---:B------:R-:W-:Y:S01]  /*1990*/  FMUL R56, R71.reuse, R56 ;  /* 0x0000003847387220 */ /* 0x040fe20000400000 */
[----:B------:R-:W2:Y:S01]  /*19a0*/  LDSM.16.M88.4 R24, [R14+0x8200] ;  /* 0x008200000e18783b */ /* 0x000ea20000000200 */
[----:B------:R-:W-:-:S03]  /*19b0*/  FMUL R57, R71, R57 ;  /* 0x0000003947397220 */ /* 0x000fc60000400000 */
[----:B------:R-:W3:Y:S01]  /*19c0*/  LDSM.16.M88.4 R28, [R14+0x8000] ;  /* 0x008000000e1c783b */ /* 0x000ee20000000200 */
[C---:B0-----:R-:W-:Y:S01]  /*19d0*/  F2FP.BF16.PACK_AB R23, R75.reuse, R74 ;  /* 0x0000004a4b17723e */ /* 0x041fe200000010ff */
[----:B------:R-:W-:Y:S02]  /*19e0*/  FADD R74, R74, R81 ;  /* 0x000000514a4a7221 */ /* 0x000fe40000000000 */
[----:B------:R-:W-:Y:S01]  /*19f0*/  LDSM.16.M88.4 R64, [R14+0x8400] ;  /* 0x008400000e40783b */ /* 0x000fe20000000200 */
[----:B------:R-:W-:Y:S02]  /*1a00*/  IMAD.MOV.U32 R81, RZ, RZ, R68 ;  /* 0x000000ffff517224 */ /* 0x000fe400078e0044 */
[----:B------:R-:W-:Y:S02]  /*1a10*/  FADD R74, R75, R74 ;  /* 0x0000004a4b4a7221 */ /* 0x000fe40000000000 */
[C---:B-1----:R-:W-:Y:S02]  /*1a20*/  FMUL R38, R73.reuse, R38 ;  /* 0x0000002649267220 */ /* 0x042fe40000400000 */
[----:B------:R-:W-:-:S02]  /*1a30*/  FMUL R39, R73, R39 ;  /* 0x0000002749277220 */ /* 0x000fc40000400000 */
[C---:B------:R-:W-:Y:S02]  /*1a40*/  FMUL R34, R73.reuse, R34 ;  /* 0x0000002249227220 */ /* 0x040fe40000400000 */
[C---:B------:R-:W-:Y:S02]  /*1a50*/  FMUL R35, R73.reuse, R35 ;  /* 0x0000002349237220 */ /* 0x040fe40000400000 */
[C---:B------:R-:W-:Y:S02]  /*1a60*/  FMUL R62, R73.reuse, R62 ;  /* 0x0000003e493e7220 */ /* 0x040fe40000400000 */
[C---:B------:R-:W-:Y:S02]  /*1a70*/  FMUL R63, R73.reuse, R63 ;  /* 0x0000003f493f7220 */ /* 0x040fe40000400000 */
[C---:B------:R-:W-:Y:S02]  /*1a80*/  FMUL R54, R73.reuse, R54 ;  /* 0x0000003649367220 */ /* 0x040fe40000400000 */
[----:B------:R-:W-:-:S02]  /*1a90*/  FMUL R55, R73, R55 ;  /* 0x0000003749377220 */ /* 0x000fc40000400000 */
[C---:B------:R-:W-:Y:S02]  /*1aa0*/  FMUL R42, R73.reuse, R42 ;  /* 0x0000002a492a7220 */ /* 0x040fe40000400000 */
[C---:B------:R-:W-:Y:S02]  /*1ab0*/  FMUL R43, R73.reuse, R43 ;  /* 0x0000002b492b7220 */ /* 0x040fe40000400000 */
[C---:B------:R-:W-:Y:S02]  /*1ac0*/  FMUL R46, R73.reuse, R46 ;  /* 0x0000002e492e7220 */ /* 0x040fe40000400000 */
[C---:B------:R-:W-:Y:S02]  /*1ad0*/  FMUL R47, R73.reuse, R47 ;  /* 0x0000002f492f7220 */ /* 0x040fe40000400000 */
[C---:B------:R-:W-:Y:S01]  /*1ae0*/  FMUL R50, R73.reuse, R50 ;  /* 0x0000003249327220 */ /* 0x040fe20000400000 */
[----:B--2---:R-:W-:Y:S01]  /*1af0*/  HMMA.16816.F32.BF16 R36, R20, R24, R36 ;  /* 0x000000181424723c */ /* 0x004fe20000041824 */
[----:B------:R-:W0:Y:S01]  /*1b00*/  SHFL.BFLY PT, R24, R87, 0x2, 0x1f ;  /* 0x0c401f0057187f89 */ /* 0x000e2200000e0000 */
[----:B------:R-:W-:-:S02]  /*1b10*/  FMUL R51, R73, R51 ;  /* 0x0000003349337220 */ /* 0x000fc40000400000 */
[C---:B------:R-:W-:Y:S01]  /*1b20*/  FMUL R58, R73.reuse, R58 ;  /* 0x0000003a493a7220 */ /* 0x040fe20000400000 */
[----:B------:R-:W1:Y:S01]  /*1b30*/  SHFL.BFLY PT, R25, R74, 0x2, 0x1f ;  /* 0x0c401f004a197f89 */ /* 0x000e6200000e0000 */
[----:B------:R-:W-:Y:S02]  /*1b40*/  FMUL R59, R73, R59 ;  /* 0x0000003b493b7220 */ /* 0x000fe40000400000 */
[C---:B---3--:R-:W-:Y:S08]  /*1b50*/  HMMA.16816.F32.BF16 R32, R20.reuse, R28, R32 ;  /* 0x0000001c1420723c */ /* 0x048ff00000041820 */
[C---:B------:R-:W-:Y:S01]  /*1b60*/  HMMA.16816.F32.BF16 R60, R20.reuse, R30, R60 ;  /* 0x0000001e143c723c */ /* 0x040fe2000004183c */
[----:B------:R-:W-:Y:S07]  /*1b70*/  LDSM.16.M88.4 R28, [R14+0x8600] ;  /* 0x008600000e1c783b */ /* 0x000fee0000000200 */
[----:B------:R-:W-:Y:S01]  /*1b80*/  HMMA.16816.F32.BF16 R52, R20, R26, R52 ;  /* 0x0000001a1434723c */ /* 0x000fe20000041834 */
[----:B0-----:R-:W-:-:S02]  /*1b90*/  FADD R24, R87, R24 ;  /* 0x0000001857187221 */ /* 0x001fc40000000000 */
[----:B-1----:R-:W-:-:S03]  /*1ba0*/  FADD R74, R74, R25 ;  /* 0x000000194a4a7221 */ /* 0x002fc60000000000 */
[----:B------:R-:W0:Y:S02]  /*1bb0*/  SHFL.BFLY PT, R25, R24, 0x1, 0x1f ;  /* 0x0c201f0018197f89 */ /* 0x000e2400000e0000 */
[C---:B------:R-:W-:Y:S02]  /*1bc0*/  HMMA.16816.F32.BF16 R40, R20.reuse, R64, R40 ;  /* 0x000000401428723c */ /* 0x040fe40000041828 */
[----:B------:R-:W1:Y:S06]  /*1bd0*/  SHFL.BFLY PT, R27, R74, 0x1, 0x1f ;  /* 0x0c201f004a1b7f89 */ /* 0x000e6c00000e0000 */
[----:B------:R-:W-:Y:S01]  /*1be0*/  HMMA.16816.F32.BF16 R44, R20, R66, R44 ;  /* 0x00000042142c723c */ /* 0x000fe2000004182c */
[----:B0-----:R-:W-:-:S07]  /*1bf0*/  FADD R25, R24, R25 ;  /* 0x0000001918197221 */ /* 0x001fce0000000000 */
[----:B------:R-:W-:Y:S01]  /*1c00*/  HMMA.16816.F32.BF16 R48, R20, R28, R48 ;  /* 0x0000001c1430723c */ /* 0x000fe20000041830 */
[----:B-1----:R-:W-:Y:S02]  /*1c10*/  FADD R27, R74, R27 ;  /* 0x0000001b4a1b7221 */ /* 0x002fe40000000000 */
[----:B------:R-:W-:Y:S02]  /*1c20*/  FFMA R8, R71, R8, R25 ;  /* 0x0000000847087223 */ /* 0x000fe40000000019 */
[----:B------:R-:W-:-:S03]  /*1c30*/  FFMA R18, R73, R18, R27 ;  /* 0x0000001249127223 */ /* 0x000fc6000000001b */
[----:B------:R-:W-:Y:S07]  /*1c40*/  HMMA.16816.F32.BF16 R56, R20, R30, R56 ;  /* 0x0000001e1438723c */ /* 0x000fee0000041838 */
[----:B------:R-:W-:-:S05]  /*1c50*/  MOV R20, 0x10 ;  /* 0x0000001000147802 */ /* 0x000fca0000000f00 */
[----:B------:R-:W-:Y:S01]  /*1c60*/  IMAD R5, R20, c[0x0][0x1b4], R5 ;  /* 0x00006d0014057a24 */ /* 0x000fe200078e0205 */
[----:B------:R-:W-:Y:S05]  /*1c70*/  @!P0 BRA `(.L_x_1) ;  /* 0xfffff5f000008947 */ /* 0x000fea000383ffff */
[----:B------:R-:W-:-:S06]  /*1c80*/  IMAD.MOV.U32 R11, RZ, RZ, R69 ;  /* 0x000000ffff0b7224 */ /* 0x000fcc00078e0045 */
.L_x_0:
[C---:B------:R-:W-:Y:S01]  /*1c90*/  IMAD.SHL.U32 R6, R0.reuse, 0x8, RZ ;  /* 0x0000000800067824 */ /* 0x040fe200078e00ff */
[----:B------:R-:W-:Y:S01]  /*1ca0*/  SHF.R.U32.HI R12, RZ, 0x1, R0 ;  /* 0x00000001ff0c7819 */ /* 0x000fe20000011600 */
[C---:B------:R-:W-:Y:S01]  /*1cb0*/  IMAD.SHL.U32 R5, R0.reuse, 0x400, RZ ;  /* 0x0000040000057824 */ /* 0x040fe200078e00ff */
[----:B------:R-:W-:Y:S01]  /*1cc0*/  SHF.L.U32 R7, R0, 0x2, RZ ;  /* 0x0000000200077819 */ /* 0x000fe200000006ff */
[----:B------:R-:W-:Y:S01]  /*1cd0*/  FMUL R25, R18, 8388608 ;  /* 0x4b00000012197820 */ /* 0x000fe20000400000 */
[----:B------:R-:W-:Y:S01]  /*1ce0*/  LOP3.LUT R12, R12, 0x4, RZ, 0xc0, !PT ;  /* 0x000000040c0c7812 */ /* 0x000fe200078ec0ff */
[----:B------:R-:W-:Y:S01]  /*1cf0*/  IMAD.MOV.U32 R64, RZ, RZ, R34 ;  /* 0x000000ffff407224 */ /* 0x000fe200078e0022 */
[C---:B------:R-:W-:Y:S01]  /*1d00*/  LOP3.LUT R24, R6.reuse, 0x38, RZ, 0xc0, !PT ;  /* 0x0000003806187812 */ /* 0x040fe200078ec0ff */
[----:B------:R-:W-:Y:S01]  /*1d10*/  IMAD.MOV.U32 R28, RZ, RZ, R62 ;  /* 0x000000ffff1c7224 */ /* 0x000fe200078e003e */
[----:B------:R-:W-:Y:S01]  /*1d20*/  LOP3.LUT R13, R7, 0x3c0, RZ, 0xc0, !PT ;  /* 0x000003c0070d7812 */ /* 0x000fe200078ec0ff */
[----:B------:R-:W-:Y:S01]  /*1d30*/  IMAD.MOV.U32 R34, RZ, RZ, R38 ;  /* 0x000000ffff227224 */ /* 0x000fe200078e0026 */
[----:B------:R-:W-:Y:S01]  /*1d40*/  LOP3.LUT R5, R5, 0x6000, RZ, 0xc0, !PT ;  /* 0x0000600005057812 */ /* 0x000fe200078ec0ff */
[----:B------:R-:W-:Y:S01]  /*1d50*/  IMAD.MOV.U32 R20, RZ, RZ, R41 ;  /* 0x000000ffff147224 */ /* 0x000fe200078e0029 */
[----:B------:R-:W-:Y:S01]  /*1d60*/  LOP3.LUT R6, R6, 0xf00, RZ, 0xc0, !PT ;  /* 0x00000f0006067812 */ /* 0x000fe200078ec0ff */
[----:B------:R-:W-:Y:S01]  /*1d70*/  IMAD.MOV.U32 R22, RZ, RZ, R45 ;  /* 0x000000ffff167224 */ /* 0x000fe200078e002d */
[----:B------:R-:W-:Y:S01]  /*1d80*/  FSETP.GT.AND P1, PT, |R18|, 8.50705917302346158658e+37, PT ;  /* 0x7e8000001200780b */ /* 0x000fe20003f24200 */
[----:B------:R-:W-:Y:S01]  /*1d90*/  BAR.SYNC.DEFER_BLOCKING 0x0 ;  /* 0x0000000000007b1d */ /* 0x000fe20000010000 */
[----:B------:R-:W-:-:S02]  /*1da0*/  IADD3 R24, R12, R24, R13 ;  /* 0x000000180c187210 */ /* 0x000fc40007ffe00d */
[----:B------:R-:W-:Y:S01]  /*1db0*/  LOP3.LUT R12, R5, 0x60, R10, 0xf8, !PT ;  /* 0x00000060050c7812 */ /* 0x000fe200078ef80a */
[----:B------:R-:W-:Y:S01]  /*1dc0*/  IMAD R5, R2, c[0x0][0x1c0], RZ ;  /* 0x0000700002057a24 */ /* 0x000fe200078e02ff */
[----:B------:R-:W-:Y:S01]  /*1dd0*/  LOP3.LUT R13, R6, 0x70, R7, 0xf8, !PT ;  /* 0x00000070060d7812 */ /* 0x000fe200078ef807 */
[----:B------:R-:W-:Y:S01]  /*1de0*/  IMAD R6, R3, c[0x0][0x1c4], RZ ;  /* 0x0000710003067a24 */ /* 0x000fe200078e02ff */
[----:B------:R-:W-:Y:S01]  /*1df0*/  FSETP.GEU.AND P5, PT, |R18|, 1.175494350822287508e-38, PT ;  /* 0x008000001200780b */ /* 0x000fe20003fae200 */
[C---:B------:R-:W-:Y:S01]  /*1e00*/  IMAD.SHL.U32 R10, R0.reuse, 0x1000, RZ ;  /* 0x00001000000a7824 */ /* 0x040fe200078e00ff */
[----:B------:R-:W-:Y:S01]  /*1e10*/  LOP3.LUT P0, RZ, R0, 0x100, RZ, 0xc0, !PT ;  /* 0x0000010000ff7812 */ /* 0x000fe2000780c0ff */
[----:B------:R-:W-:Y:S01]  /*1e20*/  IMAD.SHL.U32 R7, R6, 0x2, RZ ;  /* 0x0000000206077824 */ /* 0x000fe200078e00ff */
[----:B------:R-:W-:Y:S01]  /*1e30*/  FSETP.GEU.AND P4, PT, R18, 1.175494350822287508e-38, PT ;  /* 0x008000001200780b */ /* 0x000fe20003f8e000 */
[----:B------:R-:W-:Y:S01]  /*1e40*/  IMAD.HI R6, R6, 0x2, RZ ;  /* 0x0000000206067827 */ /* 0x000fe200078e02ff */
[----:B------:R-:W-:-:S02]  /*1e50*/  SHF.L.U32 R0, R5, 0x1, RZ ;  /* 0x0000000105007819 */ /* 0x000fc400000006ff */
[----:B------:R-:W-:Y:S01]  /*1e60*/  FSEL R25, R25, R18, !P4 ;  /* 0x0000001219197208 */ /* 0x000fe20006000000 */
[----:B------:R-:W-:Y:S01]  /*1e70*/  IMAD.HI R5, R5, 0x2, RZ ;  /* 0x0000000205057827 */ /* 0x000fe200078e02ff */
[----:B------:R-:W-:Y:S02]  /*1e80*/  IADD3 R0, P2, P3, R7, c[0x0][0x178], R0 ;  /* 0x00005e0007007a10 */ /* 0x000fe40007b5e000 */
[----:B------:R-:W-:Y:S01]  /*1e90*/  MOV R66, R8 ;  /* 0x0000000800427202 */ /* 0x000fe20000000f00 */
[----:B------:R-:W-:Y:S01]  /*1ea0*/  @P1 FMUL R18, R18, 0.25 ;  /* 0x3e80000012121820 */ /* 0x000fe20000400000 */
[----:B------:R-:W-:Y:S01]  /*1eb0*/  MOV R30, R35 ;  /* 0x00000023001e7202 */ /* 0x000fe20000000f00 */
[----:B------:R-:W-:Y:S01]  /*1ec0*/  @P1 FMUL R59, R59, 0.25 ;  /* 0x3e8000003b3b1820 */ /* 0x000fe20000400000 */
[----:B------:R-:W-:Y:S01]  /*1ed0*/  IADD3.X R8, R6, c[0x0][0x17c], R5, P2, P3 ;  /* 0x00005f0006087a10 */ /* 0x000fe200017e6405 */
[----:B------:R-:W-:Y:S01]  /*1ee0*/  @!P5 FMUL R18, R18, 16777216 ;  /* 0x4b8000001212d820 */ /* 0x000fe20000400000 */
[----:B------:R-:W-:Y:S01]  /*1ef0*/  FSETP.GT.AND P2, PT, |R66|, 8.50705917302346158658e+37, PT ;  /* 0x7e8000004200780b */ /* 0x000fe20003f44200 */
[----:B------:R-:W-:Y:S01]  /*1f00*/  @P1 FMUL R58, R58, 0.25 ;  /* 0x3e8000003a3a1820 */ /* 0x000fe20000400000 */
[----:B------:R-:W-:Y:S01]  /*1f10*/  FSETP.GEU.AND P3, PT, R66, 1.175494350822287508e-38, PT ;  /* 0x008000004200780b */ /* 0x000fe20003f6e000 */
[----:B------:R-:W-:Y:S01]  /*1f20*/  @P1 FMUL R51, R51, 0.25 ;  /* 0x3e80000033331820 */ /* 0x000fe20000400000 */
[----:B------:R-:W0:Y:S01]  /*1f30*/  MUFU.RCP R5, R18 ;  /* 0x0000001200057308 */ /* 0x000e220000001000 */
[----:B------:R-:W-:Y:S01]  /*1f40*/  @P1 FMUL R50, R50, 0.25 ;  /* 0x3e80000032321820 */ /* 0x000fe20000400000 */
[----:B------:R-:W-:Y:S01]  /*1f50*/  MOV R62, R52 ;  /* 0x00000034003e7202 */ /* 0x000fe20000000f00 */
[----:B------:R-:W-:Y:S01]  /*1f60*/  @P1 FMUL R47, R47, 0.25 ;  /* 0x3e8000002f2f1820 */ /* 0x000fe20000400000 */
[----:B------:R-:W-:Y:S01]  /*1f70*/  MOV R16, R44 ;  /* 0x0000002c00107202 */ /* 0x000fe20000000f00 */
[----:B------:R-:W-:Y:S01]  /*1f80*/  @P1 FMUL R46, R46, 0.25 ;  /* 0x3e8000002e2e1820 */ /* 0x000fe20000400000 */
[----:B------:R-:W-:Y:S01]  /*1f90*/  LOP3.LUT R44, R12, R13, RZ, 0x3c, !PT ;  /* 0x0000000d0c2c7212 */ /* 0x000fe200078e3cff */
[----:B------:R-:W-:Y:S01]  /*1fa0*/  @P1 FMUL R43, R43, 0.25 ;  /* 0x3e8000002b2b1820 */ /* 0x000fe20000400000 */
[----:B------:R-:W-:Y:S01]  /*1fb0*/  LOP3.LUT R10, R10, 0x6000, RZ, 0xc0, !PT ;  /* 0x000060000a0a7812 */ /* 0x000fe200078ec0ff */
[----:B------:R-:W-:Y:S01]  /*1fc0*/  @P1 FMUL R42, R42, 0.25 ;  /* 0x3e8000002a2a1820 */ /* 0x000fe20000400000 */
[----:B------:R-:W-:Y:S01]  /*1fd0*/  LOP3.LUT R9, R9, 0x3f8, RZ, 0xc0, !PT ;  /* 0x000003f809097812 */ /* 0x000fe200078ec0ff */
[----:B------:R-:W-:-:S02]  /*1fe0*/  @P1 FMUL R55, R55, 0.25 ;  /* 0x3e80000037371820 */ /* 0x000fc40000400000 */
[----:B------:R-:W-:Y:S02]  /*1ff0*/  @P1 FMUL R54, R54, 0.25 ;  /* 0x3e80000036361820 */ /* 0x000fe40000400000 */
[----:B------:R-:W-:Y:S02]  /*2000*/  @P1 FMUL R39, R39, 0.25 ;  /* 0x3e80000027271820 */ /* 0x000fe40000400000 */
[----:B------:R-:W-:Y:S02]  /*2010*/  @P1 FMUL R34, R34, 0.25 ;  /* 0x3e80000022221820 */ /* 0x000fe40000400000 */
[----:B------:R-:W-:Y:S02]  /*2020*/  @P1 FMUL R63, R63, 0.25 ;  /* 0x3e8000003f3f1820 */ /* 0x000fe40000400000 */
[----:B------:R-:W-:Y:S02]  /*2030*/  @P1 FMUL R28, R28, 0.25 ;  /* 0x3e8000001c1c1820 */ /* 0x000fe40000400000 */
[----:B------:R-:W-:-:S02]  /*2040*/  @P1 FMUL R30, R30, 0.25 ;  /* 0x3e8000001e1e1820 */ /* 0x000fc40000400000 */
[----:B------:R-:W-:Y:S01]  /*2050*/  @P1 FMUL R64, R64, 0.25 ;  /* 0x3e80000040401820 */ /* 0x000fe20000400000 */
[C---:B------:R-:W-:Y:S01]  /*2060*/  FSETP.GEU.AND P1, PT, |R66|.reuse, 1.175494350822287508e-38, PT ;  /* 0x008000004200780b */ /* 0x040fe20003f2e200 */
[----:B------:R-:W-:Y:S02]  /*2070*/  FMUL R27, R66, 8388608 ;  /* 0x4b000000421b7820 */ /* 0x000fe40000400000 */
[----:B------:R-:W-:Y:S02]  /*2080*/  @!P5 FMUL R43, R43, 16777216 ;  /* 0x4b8000002b2bd820 */ /* 0x000fe40000400000 */
[----:B------:R-:W-:Y:S01]  /*2090*/  @!P5 FMUL R42, R42, 16777216 ;  /* 0x4b8000002a2ad820 */ /* 0x000fe20000400000 */
[----:B------:R-:W-:Y:S01]  /*20a0*/  FSEL R27, R27, R66, !P3 ;  /* 0x000000421b1b7208 */ /* 0x000fe20005800000 */
[----:B------:R-:W-:Y:S02]  /*20b0*/  @P2 FMUL R66, R66, 0.25 ;  /* 0x3e80000042422820 */ /* 0x000fe40000400000 */
[----:B------:R-:W-:-:S02]  /*20c0*/  @!P5 FMUL R59, R59, 16777216 ;  /* 0x4b8000003b3bd820 */ /* 0x000fc40000400000 */
[----:B------:R-:W-:Y:S02]  /*20d0*/  @!P5 FMUL R58, R58, 16777216 ;  /* 0x4b8000003a3ad820 */ /* 0x000fe40000400000 */
[----:B------:R-:W-:Y:S02]  /*20e0*/  @!P5 FMUL R51, R51, 16777216 ;  /* 0x4b8000003333d820 */ /* 0x000fe40000400000 */
[----:B------:R-:W-:Y:S02]  /*20f0*/  @!P5 FMUL R50, R50, 16777216 ;  /* 0x4b8000003232d820 */ /* 0x000fe40000400000 */
[----:B------:R-:W-:Y:S02]  /*2100*/  @!P5 FMUL R47, R47, 16777216 ;  /* 0x4b8000002f2fd820 */ /* 0x000fe40000400000 */
[----:B------:R-:W-:Y:S02]  /*2110*/  @!P5 FMUL R46, R46, 16777216 ;  /* 0x4b8000002e2ed820 */ /* 0x000fe40000400000 */
        /* <DEDUP_REMOVED lines=9> */
[----:B------:R-:W-:Y:S02]  /*21b0*/  IMAD.MOV.U32 R52, RZ, RZ, R40 ;  /* 0x000000ffff347224 */ /* 0x000fe400078e0028 */
[C---:B0-----:R-:W-:Y:S02]  /*21c0*/  FMUL R38, R5.reuse, R43 ;  /* 0x0000002b05267220 */ /* 0x041fe40000400000 */
[C---:B------:R-:W-:Y:S02]  /*21d0*/  FMUL R7, R5.reuse, R42 ;  /* 0x0000002a05077220 */ /* 0x040fe40000400000 */
[----:B------:R-:W-:-:S02]  /*21e0*/  FMUL R31, R5, R59 ;  /* 0x0000003b051f7220 */ /* 0x000fc40000400000 */
[C---:B------:R-:W-:Y:S02]  /*21f0*/  FMUL R15, R5.reuse, R58 ;  /* 0x0000003a050f7220 */ /* 0x040fe40000400000 */
[C---:B------:R-:W-:Y:S02]  /*2200*/  FMUL R26, R5.reuse, R51 ;  /* 0x00000033051a7220 */ /* 0x040fe40000400000 */
[C---:B------:R-:W-:Y:S02]  /*2210*/  FMUL R6, R5.reuse, R50 ;  /* 0x0000003205067220 */ /* 0x040fe40000400000 */
[----:B------:R-:W-:Y:S01]  /*2220*/  FMUL R35, R5, R47 ;  /* 0x0000002f05237220 */ /* 0x000fe20000400000 */
[----:B------:R-:W-:Y:S01]  /*2230*/  F2FP.BF16.PACK_AB R31, R31, R26 ;  /* 0x0000001a1f1f723e */ /* 0x000fe200000010ff */
[----:B------:R-:W-:Y:S01]  /*2240*/  FMUL R14, R5, R46 ;  /* 0x0000002e050e7220 */ /* 0x000fe20000400000 */
[----:B------:R-:W-:Y:S01]  /*2250*/  F2FP.BF16.PACK_AB R15, R15, R6 ;  /* 0x000000060f0f723e */ /* 0x000fe200000010ff */
[----:B------:R-:W-:-:S02]  /*2260*/  FMUL R40, R5, R55 ;  /* 0x0000003705287220 */ /* 0x000fc40000400000 */
[C---:B------:R-:W-:Y:S01]  /*2270*/  FMUL R13, R5.reuse, R54 ;  /* 0x00000036050d7220 */ /* 0x040fe20000400000 */
[----:B------:R-:W-:Y:S01]  /*2280*/  F2FP.BF16.PACK_AB R14, R14, R7 ;  /* 0x000000070e0e723e */ /* 0x000fe200000010ff */
[----:B------:R-:W-:Y:S01]  /*2290*/  FMUL R41, R5, R39 ;  /* 0x0000002705297220 */ /* 0x000fe20000400000 */
[----:B------:R-:W-:Y:S01]  /*22a0*/  IADD3 R7, R25, -0x3f3504f3, RZ ;  /* 0xc0cafb0d19077810 */ /* 0x000fe20007ffe0ff */
[C---:B------:R-:W-:Y:S02]  /*22b0*/  FMUL R34, R5.reuse, R34 ;  /* 0x0000002205227220 */ /* 0x040fe40000400000 */
[C---:B------:R-:W-:Y:S02]  /*22c0*/  FMUL R42, R5.reuse, R63 ;  /* 0x0000003f052a7220 */ /* 0x040fe40000400000 */
[----:B------:R-:W-:Y:S01]  /*22d0*/  FMUL R12, R5, R28 ;  /* 0x0000001c050c7220 */ /* 0x000fe20000400000 */
[----:B------:R-:W-:Y:S01]  /*22e0*/  F2FP.BF16.PACK_AB R13, R13, R34 ;  /* 0x000000220d0d723e */ /* 0x000fe200000010ff */
[----:B------:R-:W-:Y:S01]  /*22f0*/  FMUL R43, R5, R30 ;  /* 0x0000001e052b7220 */ /* 0x000fe20000400000 */
[----:B------:R-:W-:Y:S01]  /*2300*/  LOP3.LUT R34, R7, 0xff800000, RZ, 0xc0, !PT ;  /* 0xff80000007227812 */ /* 0x000fe200078ec0ff */
[----:B------:R-:W-:-:S02]  /*2310*/  FMUL R45, R5, R64 ;  /* 0x00000040052d7220 */ /* 0x000fc40000400000 */
[----:B------:R-:W0:Y:S01]  /*2320*/  MUFU.RCP R5, R66 ;  /* 0x0000004200057308 */ /* 0x000e220000001000 */
[----:B------:R-:W-:Y:S02]  /*2330*/  @P2 FMUL R16, R16, 0.25 ;  /* 0x3e80000010102820 */ /* 0x000fe40000400000 */
[----:B------:R-:W-:Y:S01]  /*2340*/  @P2 FMUL R20, R20, 0.25 ;  /* 0x3e80000014142820 */ /* 0x000fe20000400000 */
[----:B------:R-:W-:Y:S01]  /*2350*/  F2FP.BF16.PACK_AB R12, R12, R45 ;  /* 0x0000002d0c0c723e */ /* 0x000fe200000010ff */
[----:B------:R-:W-:Y:S02]  /*2360*/  @P2 FMUL R32, R32, 0.25 ;  /* 0x3e80000020202820 */ /* 0x000fe40000400000 */
[----:B------:R-:W-:Y:S02]  /*2370*/  @P2 FMUL R57, R57, 0.25 ;  /* 0x3e80000039392820 */ /* 0x000fe40000400000 */
[----:B------:R-:W-:Y:S01]  /*2380*/  @P2 FMUL R56, R56, 0.25 ;  /* 0x3e80000038382820 */ /* 0x000fe20000400000 */
[----:B------:R-:W-:Y:S01]  /*2390*/  STS.128 [R44+0x80], R12 ;  /* 0x0000800c2c007388 */ /* 0x000fe20000000c00 */
[----:B------:R-:W-:-:S02]  /*23a0*/  @P2 FMUL R49, R49, 0.25 ;  /* 0x3e80000031312820 */ /* 0x000fc40000400000 */
[----:B------:R-:W-:Y:S02]  /*23b0*/  @P2 FMUL R48, R48, 0.25 ;  /* 0x3e80000030302820 */ /* 0x000fe40000400000 */
[----:B------:R-:W-:Y:S02]  /*23c0*/  @P2 FMUL R22, R22, 0.25 ;  /* 0x3e80000016162820 */ /* 0x000fe40000400000 */
[----:B------:R-:W-:Y:S02]  /*23d0*/  @P2 FMUL R52, R52, 0.25 ;  /* 0x3e80000034342820 */ /* 0x000fe40000400000 */
[----:B------:R-:W-:Y:S02]  /*23e0*/  @P2 FMUL R53, R53, 0.25 ;  /* 0x3e80000035352820 */ /* 0x000fe40000400000 */
[----:B------:R-:W-:Y:S02]  /*23f0*/  @P2 FMUL R62, R62, 0.25 ;  /* 0x3e8000003e3e2820 */ /* 0x000fe40000400000 */
[----:B------:R-:W-:-:S02]  /*2400*/  @P2 FMUL R37, R37, 0.25 ;  /* 0x3e80000025252820 */ /* 0x000fc40000400000 */
[----:B------:R-:W-:Y:S02]  /*2410*/  @P2 FMUL R36, R36, 0.25 ;  /* 0x3e80000024242820 */ /* 0x000fe40000400000 */
[----:B------:R-:W-:Y:S02]  /*2420*/  @P2 FMUL R61, R61, 0.25 ;  /* 0x3e8000003d3d2820 */ /* 0x000fe40000400000 */
[----:B------:R-:W-:Y:S02]  /*2430*/  @P2 FMUL R60, R60, 0.25 ;  /* 0x3e8000003c3c2820 */ /* 0x000fe40000400000 */
[----:B------:R-:W-:Y:S01]  /*2440*/  @P2 FMUL R33, R33, 0.25 ;  /* 0x3e80000021212820 */ /* 0x000fe20000400000 */
[----:B------:R-:W-:Y:S01]  /*2450*/  ISETP.GE.U32.AND P2, PT, R25, 0x7f800000, PT ;  /* 0x7f8000001900780c */ /* 0x000fe20003f46070 */
        /* <DEDUP_REMOVED lines=15> */
[----:B------:R-:W-:Y:S01]  /*2550*/  @!P1 FMUL R33, R33, 16777216 ;  /* 0x4b80000021219820 */ /* 0x000fe20000400000 */
[----:B------:R-:W-:Y:S01]  /*2560*/  FSETP.NEU.AND P1, PT, R27, RZ, PT ;  /* 0x000000ff1b00720b */ /* 0x000fe20003f2d000 */
[----:B------:R-:W-:Y:S02]  /*2570*/  IMAD R10, R19, 0x10, R10 ;  /* 0x00000010130a7824 */ /* 0x000fe400078e020a */
[C---:B0-----:R-:W-:Y:S02]  /*2580*/  FMUL R18, R5.reuse, R16 ;  /* 0x0000001005127220 */ /* 0x041fe40000400000 */
[C---:B------:R-:W-:Y:S02]  /*2590*/  FMUL R29, R5.reuse, R20 ;  /* 0x00000014051d7220 */ /* 0x040fe40000400000 */
[----:B------:R-:W-:-:S02]  /*25a0*/  FMUL R47, R5, R32 ;  /* 0x00000020052f7220 */ /* 0x000fc40000400000 */
[C---:B------:R-:W-:Y:S02]  /*25b0*/  FMUL R23, R5.reuse, R57 ;  /* 0x0000003905177220 */ /* 0x040fe40000400000 */
[C---:B------:R-:W-:Y:S02]  /*25c0*/  FMUL R19, R5.reuse, R56 ;  /* 0x0000003805137220 */ /* 0x040fe40000400000 */
[C---:B------:R-:W-:Y:S02]  /*25d0*/  FMUL R28, R5.reuse, R49 ;  /* 0x00000031051c7220 */ /* 0x040fe40000400000 */
[C---:B------:R-:W-:Y:S02]  /*25e0*/  FMUL R30, R5.reuse, R48 ;  /* 0x00000030051e7220 */ /* 0x040fe40000400000 */
[----:B------:R-:W-:Y:S01]  /*25f0*/  FMUL R22, R5, R22 ;  /* 0x0000001605167220 */ /* 0x000fe20000400000 */
[----:B------:R-:W-:Y:S01]  /*2600*/  F2FP.BF16.PACK_AB R23, R23, R28 ;  /* 0x0000001c1717723e */ /* 0x000fe200000010ff */
[----:B------:R-:W-:Y:S01]  /*2610*/  FMUL R39, R5, R52 ;  /* 0x0000003405277220 */ /* 0x000fe20000400000 */
[----:B------:R-:W-:Y:S01]  /*2620*/  F2FP.BF16.PACK_AB R19, R19, R30 ;  /* 0x0000001e1313723e */ /* 0x000fe200000010ff */
[----:B------:R-:W-:Y:S01]  /*2630*/  FMUL R21, R5, R53 ;  /* 0x0000003505157220 */ /* 0x000fe20000400000 */
[----:B------:R-:W-:Y:S01]  /*2640*/  F2FP.BF16.PACK_AB R30, R35, R38 ;  /* 0x00000026231e723e */ /* 0x000fe200000010ff */
[C---:B------:R-:W-:Y:S01]  /*2650*/  FMUL R20, R5.reuse, R61 ;  /* 0x0000003d05147220 */ /* 0x040fe20000400000 */
        /* <DEDUP_REMOVED lines=9> */
[----:B------:R-:W-:Y:S01]  /*26f0*/  FMUL R32, R5, R37 ;  /* 0x0000002505207220 */ /* 0x000fe20000400000 */
[----:B------:R-:W-:Y:S01]  /*2700*/  IADD3 R5, R27, -0x3f3504f3, RZ ;  /* 0xc0cafb0d1b057810 */ /* 0x000fe20007ffe0ff */
[----:B------:R-:W-:Y:S01]  /*2710*/  IMAD.IADD R7, R25, 0x1, -R34 ;  /* 0x0000000119077824 */ /* 0x000fe200078e0a22 */
[----:B------:R-:W-:Y:S01]  /*2720*/  F2FP.BF16.PACK_AB R17, R17, R36 ;  /* 0x000000241111723e */ /* 0x000fe200000010ff */
[----:B------:R-:W-:Y:S01]  /*2730*/  IMAD R35, R4, c[0x0][0x1c8], RZ ;  /* 0x0000720004237a24 */ /* 0x000fe200078e02ff */
[----:B------:R-:W-:Y:S01]  /*2740*/  LOP3.LUT R6, R5, 0xff800000, RZ, 0xc0, !PT ;  /* 0xff80000005067812 */ /* 0x000fe200078ec0ff */
[----:B------:R-:W-:Y:S01]  /*2750*/  FADD R33, R7, -1 ;  /* 0xbf80000007217421 */ /* 0x000fe20000000000 */
[----:B------:R-:W-:Y:S01]  /*2760*/  F2FP.BF16.PACK_AB R21, R21, R32 ;  /* 0x000000201515723e */ /* 0x000fe200000010ff */
[----:B------:R-:W-:Y:S01]  /*2770*/  IMAD.MOV.U32 R26, RZ, RZ, c[0x0][0x1c8] ;  /* 0x00007200ff1a7624 */ /* 0x000fe200078e00ff */
[----:B------:R-:W-:Y:S01]  /*2780*/  IADD3 R5, R27, -R6, RZ ;  /* 0x800000061b057210 */ /* 0x000fe20007ffe0ff */
[----:B------:R0:W-:Y:S01]  /*2790*/  STS.128 [R44+0x1080], R28 ;  /* 0x0010801c2c007388 */ /* 0x0001e20000000c00 */
[----:B------:R-:W-:-:S02]  /*27a0*/  MOV R36, 0x3dc6b27f ;  /* 0x3dc6b27f00247802 */ /* 0x000fc40000000f00 */
[----:B------:R-:W-:Y:S01]  /*27b0*/  LEA R37, R26, R35, 0x1 ;  /* 0x000000231a257211 */ /* 0x000fe200078e08ff */
[----:B------:R-:W-:Y:S01]  /*27c0*/  FADD R32, R5, -1 ;  /* 0xbf80000005207421 */ /* 0x000fe20000000000 */
[----:B------:R-:W-:Y:S01]  /*27d0*/  F2FP.BF16.PACK_AB R16, R16, R47 ;  /* 0x0000002f1010723e */ /* 0x000fe200000010ff */
[CC--:B------:R-:W-:Y:S01]  /*27e0*/  FFMA.FTZ R4, R33.reuse, R36.reuse, -0.16845393180847167969 ;  /* 0xbe2c7f3021047423 */ /* 0x0c0fe20000010024 */
[----:B------:R1:W-:Y:S01]  /*27f0*/  STS.128 [R44+0x1000], R20 ;  /* 0x001000142c007388 */ /* 0x0003e20000000c00 */
[----:B------:R-:W-:Y:S01]  /*2800*/  FFMA.FTZ R5, R32, R36, -0.16845393180847167969 ;  /* 0xbe2c7f3020057423 */ /* 0x000fe20000010024 */
[----:B------:R-:W-:Y:S01]  /*2810*/  LOP3.LUT R7, R10, 0x40, RZ, 0x3c, !PT ;  /* 0x000000400a077812 */ /* 0x000fe200078e3cff */
[C---:B------:R-:W-:Y:S01]  /*2820*/  FFMA.FTZ R4, R33.reuse, R4, 0.1716887056827545166 ;  /* 0x3e2fcf2a21047423 */ /* 0x040fe20000010004 */
[----:B------:R2:W-:Y:S01]  /*2830*/  STS.128 [R44], R16 ;  /* 0x000000102c007388 */ /* 0x0005e20000000c00 */
[C---:B------:R-:W-:Y:S02]  /*2840*/  FFMA.FTZ R5, R32.reuse, R5, 0.1716887056827545166 ;  /* 0x3e2fcf2a20057423 */ /* 0x040fe40000010005 */
[----:B------:R-:W-:Y:S01]  /*2850*/  FFMA.FTZ R4, R33, R4, -0.17900948226451873779 ;  /* 0xbe374e4321047423 */ /* 0x000fe20000010004 */
[----:B------:R-:W-:Y:S01]  /*2860*/  BAR.SYNC.DEFER_BLOCKING 0x0 ;  /* 0x0000000000007b1d */ /* 0x000fe20000010000 */
[----:B------:R-:W-:-:S02]  /*2870*/  FFMA.FTZ R5, R32, R5, -0.17900948226451873779 ;  /* 0xbe374e4320057423 */ /* 0x000fc40000010005 */
[----:B------:R-:W-:Y:S02]  /*2880*/  FFMA.FTZ R4, R33, R4, 0.20512372255325317383 ;  /* 0x3e520bf421047423 */ /* 0x000fe40000010004 */
[----:B------:R-:W-:Y:S01]  /*2890*/  FFMA.FTZ R5, R32, R5, 0.20512372255325317383 ;  /* 0x3e520bf420057423 */ /* 0x000fe20000010005 */
[----:B0-----:R-:W-:Y:S01]  /*28a0*/  I2F R29, R34 ;  /* 0x00000022001d7306 */ /* 0x001fe20000201400 */
[----:B------:R-:W-:Y:S01]  /*28b0*/  IMAD R39, R26, 0x2, R37 ;  /* 0x000000021a277824 */ /* 0x000fe200078e0225 */
[----:B-1----:R-:W-:Y:S01]  /*28c0*/  FSEL R20, RZ, -23, P3 ;  /* 0xc1b80000ff147808 */ /* 0x002fe20001800000 */
[----:B------:R-:W-:Y:S01]  /*28d0*/  FFMA.FTZ R5, R32, R5, -0.24046532809734344482 ;  /* 0xbe763c8b20057423 */ /* 0x000fe20000010005 */
[----:B------:R-:W-:Y:S01]  /*28e0*/  ISETP.GE.U32.AND P3, PT, R27, 0x7f800000, PT ;  /* 0x7f8000001b00780c */ /* 0x000fe20003f66070 */
[C---:B------:R-:W-:Y:S01]  /*28f0*/  FFMA.FTZ R4, R33.reuse, R4, -0.24046532809734344482 ;  /* 0xbe763c8b21047423 */ /* 0x040fe20000010004 */
[----:B------:R-:W-:Y:S01]  /*2900*/  LEA R31, R26, R39, 0x1 ;  /* 0x000000271a1f7211 */ /* 0x000fe200078e08ff */
[----:B------:R-:W-:Y:S01]  /*2910*/  FFMA.FTZ R5, R32, R5, 0.28857114911079406738 ;  /* 0x3e93bf9920057423 */ /* 0x000fe20000010005 */
[----:B------:R0:W1:Y:S01]  /*2920*/  I2F R21, R6 ;  /* 0x0000000600157306 */ /* 0x0000620000201400 */
[C---:B------:R-:W-:Y:S01]  /*2930*/  FFMA.FTZ R4, R33.reuse, R4, 0.28857114911079406738 ;  /* 0x3e93bf9921047423 */ /* 0x040fe20000010004 */
[----:B--2---:R-:W-:Y:S01]  /*2940*/  LOP3.LUT R16, R10, 0x20, RZ, 0x3c, !PT ;  /* 0x000000200a107812 */ /* 0x004fe200078e3cff */
[----:B------:R-:W-:Y:S01]  /*2950*/  FFMA.FTZ R5, R32, R5, -0.36067417263984680176 ;  /* 0xbeb8aa4920057423 */ /* 0x000fe20000010005 */
[----:B------:R-:W-:Y:S01]  /*2960*/  FSEL R22, RZ, -23, P4 ;  /* 0xc1b80000ff167808 */ /* 0x000fe20002000000 */
[----:B------:R-:W-:Y:S01]  /*2970*/  FFMA.FTZ R4, R33, R4, -0.36067417263984680176 ;  /* 0xbeb8aa4921047423 */ /* 0x000fe20000010004 */
[----:B------:R-:W-:Y:S01]  /*2980*/  LEA R36, P6, R39, R0, 0x1 ;  /* 0x0000000027247211 */ /* 0x000fe200078c08ff */
[----:B------:R-:W-:-:S02]  /*2990*/  IMAD R41, R26, 0x2, R31 ;  /* 0x000000021a297824 */ /* 0x000fc400078e021f */
[----:B------:R-:W-:Y:S01]  /*29a0*/  FFMA.FTZ R23, R32, R5, 0.48089820146560668945 ;  /* 0x3ef6384a20177423 */ /* 0x000fe20000010005 */
[----:B------:R2:W3:Y:S01]  /*29b0*/  LDS.128 R12, [R10] ;  /* 0x000000000a0c7984 */ /* 0x0004e20000000c00 */
[C---:B------:R-:W-:Y:S01]  /*29c0*/  FFMA.FTZ R28, R33.reuse, R4, 0.48089820146560668945 ;  /* 0x3ef6384a211c7423 */ /* 0x040fe20000010004 */
[----:B------:R-:W-:Y:S01]  /*29d0*/  LEA R43, R26, R41, 0x1 ;  /* 0x000000291a2b7211 */ /* 0x000fe200078e08ff */
[C---:B------:R-:W-:Y:S01]  /*29e0*/  FFMA.FTZ R23, R32.reuse, R23, -0.72134751081466674805 ;  /* 0xbf38aa3b20177423 */ /* 0x040fe20000010017 */
[----:B------:R-:W4:Y:S01]  /*29f0*/  LDS.128 R16, [R16] ;  /* 0x0000000010107984 */ /* 0x000f220000000c00 */
[C---:B------:R-:W-:Y:S02]  /*2a00*/  FFMA.FTZ R28, R33.reuse, R28, -0.72134751081466674805 ;  /* 0xbf38aa3b211c7423 */ /* 0x040fe4000001001c */
[----:B------:R-:W-:Y:S01]  /*2a10*/  FMUL R23, R32, R23 ;  /* 0x0000001720177220 */ /* 0x000fe20000400000 */
[----:B0-----:R-:W0:Y:S01]  /*2a20*/  LDS.128 R4, [R7] ;  /* 0x0000000007047984 */ /* 0x001e220000000c00 */
[----:B------:R-:W-:Y:S01]  /*2a30*/  FMUL R28, R33, R28 ;  /* 0x0000001c211c7220 */ /* 0x000fe20000400000 */
[----:B--2---:R-:W-:Y:S01]  /*2a40*/  LOP3.LUT R10, R10, 0x60, RZ, 0x3c, !PT ;  /* 0x000000600a0a7812 */ /* 0x004fe200078e3cff */
[----:B------:R-:W-:-:S02]  /*2a50*/  IMAD R45, R26, 0x2, R43 ;  /* 0x000000021a2d7824 */ /* 0x000fc400078e022b */
[----:B------:R-:W-:Y:S02]  /*2a60*/  FMUL R23, R32, R23 ;  /* 0x0000001720177220 */ /* 0x000fe40000400000 */
[----:B------:R-:W-:Y:S01]  /*2a70*/  FMUL R28, R33, R28 ;  /* 0x0000001c211c7220 */ /* 0x000fe20000400000 */
[----:B------:R-:W-:Y:S01]  /*2a80*/  LEA R47, R26, R45, 0x1 ;  /* 0x0000002d1a2f7211 */ /* 0x000fe200078e08ff */
[----:B-1----:R-:W-:Y:S02]  /*2a90*/  FFMA.FTZ R20, R21, 1.1920928955078125e-07, R20 ;  /* 0x3400000015147823 */ /* 0x002fe40000010014 */
[----:B------:R-:W-:Y:S01]  /*2aa0*/  FFMA.FTZ R23, R32, 1.4426950216293334961, R23 ;  /* 0x3fb8aa3b20177823 */ /* 0x000fe20000010017 */
[----:B------:R-:W-:Y:S01]  /*2ab0*/  LEA R49, R26, R47, 0x1 ;  /* 0x0000002f1a317211 */ /* 0x000fe200078e08ff */
[----:B------:R-:W-:Y:S02]  /*2ac0*/  FFMA.FTZ R33, R33, 1.4426950216293334961, R28 ;  /* 0x3fb8aa3b21217823 */ /* 0x000fe4000001001c */
[----:B------:R-:W-:-:S02]  /*2ad0*/  @P3 IMAD.MOV.U32 R28, RZ, RZ, 0x7f800000 ;  /* 0x7f800000ff1c3424 */ /* 0x000fc400078e00ff */
[----:B------:R-:W-:Y:S01]  /*2ae0*/  FADD R54, R20, R23 ;  /* 0x0000001714367221 */ /* 0x000fe20000000000 */
[----:B------:R-:W-:Y:S01]  /*2af0*/  LEA R20, P4, R35, R0, 0x1 ;  /* 0x0000000023147211 */ /* 0x000fe200078808ff */
[----:B------:R-:W-:Y:S01]  /*2b00*/  @P3 FFMA.FTZ R54, R27, R28, +INF ;  /* 0x7f8000001b363423 */ /* 0x000fe2000001001c */
[----:B------:R-:W-:Y:S01]  /*2b10*/  @P2 MOV R28, 0x7f800000 ;  /* 0x7f800000001c2802 */ /* 0x000fe20000000f00 */
[C---:B------:R-:W-:Y:S01]  /*2b20*/  IMAD R27, R26.reuse, 0x2, R49 ;  /* 0x000000021a1b7824 */ /* 0x040fe200078e0231 */
[----:B------:R-:W-:Y:S01]  /*2b30*/  FSETP.NEU.AND P3, PT, R25, RZ, PT ;  /* 0x000000ff1900720b */ /* 0x000fe20003f6d000 */
[----:B------:R-:W-:Y:S01]  /*2b40*/  FFMA.FTZ R22, R29, 1.1920928955078125e-07, R22 ;  /* 0x340000001d167823 */ /* 0x000fe20000010016 */
[----:B------:R-:W-:Y:S01]  /*2b50*/  LEA.HI.X.SX32 R21, R35, R8, 0x1, P4 ;  /* 0x0000000823157211 */ /* 0x000fe200020f0eff */
[----:B------:R-:W-:Y:S01]  /*2b60*/  IMAD R51, R26, 0x2, R27 ;  /* 0x000000021a337824 */ /* 0x000fe200078e021b */
[-C--:B------:R-:W-:Y:S01]  /*2b70*/  LEA R30, P4, R41, R0.reuse, 0x1 ;  /* 0x00000000291e7211 */ /* 0x080fe200078808ff */
[----:B------:R-:W-:Y:S01]  /*2b80*/  FADD R55, R22, R33 ;  /* 0x0000002116377221 */ /* 0x000fe20000000000 */
[----:B------:R-:W-:Y:S01]  /*2b90*/  LEA R22, P5, R37, R0, 0x1 ;  /* 0x0000000025167211 */ /* 0x000fe200078a08ff */
[----:B------:R-:W-:Y:S01]  /*2ba0*/  @P2 FFMA.FTZ R55, R25, R28, +INF ;  /* 0x7f80000019372423 */ /* 0x000fe2000001001c */
[----:B------:R-:W-:-:S02]  /*2bb0*/  LEA R25, R26, R51, 0x1 ;  /* 0x000000331a197211 */ /* 0x000fc400078e08ff */
[----:B------:R-:W-:Y:S01]  /*2bc0*/  LEA R28, P2, R31, R0, 0x1 ;  /* 0x000000001f1c7211 */ /* 0x000fe200078408ff */
[----:B---3--:R-:W-:Y:S01]  /*2bd0*/  STG.E.U16 [R20.64], R12 ;  /* 0x0000000c14007986 */ /* 0x008fe2000c101504 */
[-C--:B------:R-:W-:Y:S01]  /*2be0*/  LEA.HI.X.SX32 R23, R37, R8.reuse, 0x1, P5 ;  /* 0x0000000825177211 */ /* 0x080fe200028f0eff */
[C---:B------:R-:W-:Y:S01]  /*2bf0*/  IMAD R53, R26.reuse, 0x2, R25 ;  /* 0x000000021a357824 */ /* 0x040fe200078e0219 */
[-C--:B------:R-:W-:Y:S02]  /*2c00*/  LEA.HI.X.SX32 R37, R39, R8.reuse, 0x1, P6 ;  /* 0x0000000827257211 */ /* 0x080fe400030f0eff */
[----:B------:R-:W-:Y:S01]  /*2c10*/  LEA.HI.X.SX32 R29, R31, R8, 0x1, P2 ;  /* 0x000000081f1d7211 */ /* 0x000fe200010f0eff */
[----:B----4-:R-:W-:Y:S01]  /*2c20*/  STG.E.U16 [R22.64], R16 ;  /* 0x0000001016007986 */ /* 0x010fe2000c101504 */
[C---:B------:R-:W-:Y:S02]  /*2c30*/  LEA R57, R26.reuse, R53, 0x1 ;  /* 0x000000351a397211 */ /* 0x040fe400078e08ff */
[----:B------:R-:W-:Y:S01]  /*2c40*/  LEA R32, P2, R43, R0, 0x1 ;  /* 0x000000002b207211 */ /* 0x000fe200078408ff */
[----:B0-----:R0:W-:Y:S01]  /*2c50*/  STG.E.U16 [R36.64], R4 ;  /* 0x0000000424007986 */ /* 0x0011e2000c101504 */
[-C--:B------:R-:W-:Y:S01]  /*2c60*/  LEA.HI.X.SX32 R31, R41, R8.reuse, 0x1, P4 ;  /* 0x00000008291f7211 */ /* 0x080fe200020f0eff */
[----:B------:R-:W-:Y:S01]  /*2c70*/  IMAD R59, R26, 0x2, R57 ;  /* 0x000000021a3b7824 */ /* 0x000fe200078e0239 */
[----:B------:R-:W-:Y:S01]  /*2c80*/  LEA.HI.X.SX32 R33, R43, R8, 0x1, P2 ;  /* 0x000000082b217211 */ /* 0x000fe200010f0eff */
[----:B------:R-:W1:Y:S01]  /*2c90*/  LDS.128 R20, [R10] ;  /* 0x000000000a147984 */ /* 0x000e620000000c00 */
[----:B------:R-:W-:-:S02]  /*2ca0*/  LEA R34, P4, R45, R0, 0x1 ;  /* 0x000000002d227211 */ /* 0x000fc400078808ff */
[C---:B------:R-:W-:Y:S02]  /*2cb0*/  LEA R61, R26.reuse, R59, 0x1 ;  /* 0x0000003b1a3d7211 */ /* 0x040fe400078e08ff */
[----:B------:R-:W-:Y:S02]  /*2cc0*/  LEA.HI.X.SX32 R35, R45, R8, 0x1, P4 ;  /* 0x000000082d237211 */ /* 0x000fe400020f0eff */
[-C--:B------:R-:W-:Y:S01]  /*2cd0*/  LEA R38, P4, R49, R0.reuse, 0x1 ;  /* 0x0000000031267211 */ /* 0x080fe200078808ff */
[C---:B------:R-:W-:Y:S01]  /*2ce0*/  IMAD R63, R26.reuse, 0x2, R61 ;  /* 0x000000021a3f7824 */ /* 0x040fe200078e023d */
[----:B0-----:R-:W-:Y:S02]  /*2cf0*/  LEA R36, P2, R47, R0, 0x1 ;  /* 0x000000002f247211 */ /* 0x001fe400078408ff */
[----:B------:R-:W-:Y:S02]  /*2d00*/  LEA.HI.X.SX32 R39, R49, R8, 0x1, P4 ;  /* 0x0000000831277211 */ /* 0x000fe400020f0eff */
[----:B------:R-:W-:-:S02]  /*2d10*/  LEA R65, R26, R63, 0x1 ;  /* 0x0000003f1a417211 */ /* 0x000fc400078e08ff */
[----:B------:R-:W-:Y:S02]  /*2d20*/  LEA.HI.X.SX32 R37, R47, R8, 0x1, P2 ;  /* 0x000000082f257211 */ /* 0x000fe400010f0eff */
[-C--:B------:R-:W-:Y:S01]  /*2d30*/  LEA R40, P2, R27, R0.reuse, 0x1 ;  /* 0x000000001b287211 */ /* 0x080fe200078408ff */
[C---:B------:R-:W-:Y:S01]  /*2d40*/  IMAD R67, R26.reuse, 0x2, R65 ;  /* 0x000000021a437824 */ /* 0x040fe200078e0241 */
[----:B------:R-:W-:Y:S02]  /*2d50*/  LEA R44, P4, R25, R0, 0x1 ;  /* 0x00000000192c7211 */ /* 0x000fe400078808ff */
[-C--:B------:R-:W-:Y:S02]  /*2d60*/  LEA.HI.X.SX32 R41, R27, R8.reuse, 0x1, P2 ;  /* 0x000000081b297211 */ /* 0x080fe400010f0eff */
[----:B------:R-:W-:Y:S02]  /*2d70*/  LEA R27, R26, R67, 0x1 ;  /* 0x000000431a1b7211 */ /* 0x000fe400078e08ff */
[----:B------:R-:W-:-:S02]  /*2d80*/  LEA.HI.X.SX32 R45, R25, R8, 0x1, P4 ;  /* 0x00000008192d7211 */ /* 0x000fc400020f0eff */
[-C--:B------:R-:W-:Y:S01]  /*2d90*/  LEA R42, P5, R53, R0.reuse, 0x1 ;  /* 0x00000000352a7211 */ /* 0x080fe200078a08ff */
[C---:B------:R-:W-:Y:S01]  /*2da0*/  IMAD R69, R26.reuse, 0x2, R27 ;  /* 0x000000021a457824 */ /* 0x040fe200078e021b */
[----:B------:R-:W-:Y:S02]  /*2db0*/  LEA R46, P2, R51, R0, 0x1 ;  /* 0x00000000332e7211 */ /* 0x000fe400078408ff */
[----:B------:R-:W-:Y:S02]  /*2dc0*/  LEA.HI.X.SX32 R43, R53, R8, 0x1, P5 ;  /* 0x00000008352b7211 */ /* 0x000fe400028f0eff */
[C---:B------:R-:W-:Y:S02]  /*2dd0*/  LEA R25, R26.reuse, R69, 0x1 ;  /* 0x000000451a197211 */ /* 0x040fe400078e08ff */
[----:B------:R-:W-:Y:S02]  /*2de0*/  LEA R50, P5, R61, R0, 0x1 ;  /* 0x000000003d327211 */ /* 0x000fe400078a08ff */
[----:B------:R-:W-:Y:S01]  /*2df0*/  LEA.HI.X.SX32 R47, R51, R8, 0x1, P2 ;  /* 0x00000008332f7211 */ /* 0x000fe200010f0eff */
[----:B------:R-:W-:Y:S01]  /*2e00*/  IMAD R71, R26, 0x2, R25 ;  /* 0x000000021a477824 */ /* 0x000fe200078e0219 */
[----:B------:R-:W-:Y:S01]  /*2e10*/  LEA R48, P2, R57, R0, 0x1 ;  /* 0x0000000039307211 */ /* 0x000fe200078408ff */
[----:B-1----:R-:W-:Y:S01]  /*2e20*/  STG.E.U16 [R28.64], R20 ;  /* 0x000000141c007986 */ /* 0x002fe2000c101504 */
[----:B------:R-:W-:-:S02]  /*2e30*/  LEA.HI.X.SX32 R51, R61, R8, 0x1, P5 ;  /* 0x000000083d337211 */ /* 0x000fc400028f0eff */
[C---:B------:R-:W-:Y:S02]  /*2e40*/  LEA R73, R26.reuse, R71, 0x1 ;  /* 0x000000471a497211 */ /* 0x040fe400078e08ff */
[----:B------:R-:W-:Y:S02]  /*2e50*/  LEA R56, P5, R67, R0, 0x1 ;  /* 0x0000000043387211 */ /* 0x000fe400078a08ff */
[----:B------:R-:W-:Y:S01]  /*2e60*/  LEA.HI.X.SX32 R49, R57, R8, 0x1, P2 ;  /* 0x0000000839317211 */ /* 0x000fe200010f0eff */
[C---:B------:R-:W-:Y:S01]  /*2e70*/  IMAD R77, R26.reuse, 0x2, R73 ;  /* 0x000000021a4d7824 */ /* 0x040fe200078e0249 */
[----:B------:R-:W-:Y:S02]  /*2e80*/  LEA R60, P2, R63, R0, 0x1 ;  /* 0x000000003f3c7211 */ /* 0x000fe400078408ff */
[----:B------:R-:W-:Y:S02]  /*2e90*/  LEA.HI.X.SX32 R57, R67, R8, 0x1, P5 ;  /* 0x0000000843397211 */ /* 0x000fe400028f0eff */
[----:B------:R-:W-:-:S02]  /*2ea0*/  LEA R79, R26, R77, 0x1 ;  /* 0x0000004d1a4f7211 */ /* 0x000fc400078e08ff */
[-C--:B------:R-:W-:Y:S02]  /*2eb0*/  LEA R52, P4, R59, R0.reuse, 0x1 ;  /* 0x000000003b347211 */ /* 0x080fe400078808ff */
[----:B------:R-:W-:Y:S01]  /*2ec0*/  LEA R62, P5, R25, R0, 0x1 ;  /* 0x00000000193e7211 */ /* 0x000fe200078a08ff */
[----:B------:R-:W-:Y:S01]  /*2ed0*/  IMAD R83, R26, 0x2, R79 ;  /* 0x000000021a537824 */ /* 0x000fe200078e024f */
[-C--:B------:R-:W-:Y:S02]  /*2ee0*/  LEA.HI.X.SX32 R61, R63, R8.reuse, 0x1, P2 ;  /* 0x000000083f3d7211 */ /* 0x080fe400010f0eff */
[-C--:B------:R-:W-:Y:S02]  /*2ef0*/  LEA.HI.X.SX32 R53, R59, R8.reuse, 0x1, P4 ;  /* 0x000000083b357211 */ /* 0x080fe400020f0eff */
[----:B------:R-:W-:Y:S02]  /*2f00*/  LEA.HI.X.SX32 R63, R25, R8, 0x1, P5 ;  /* 0x00000008193f7211 */ /* 0x000fe400028f0eff */
[----:B------:R-:W-:-:S02]  /*2f10*/  LEA R58, P4, R65, R0, 0x1 ;  /* 0x00000000413a7211 */ /* 0x000fc400078808ff */
[----:B------:R-:W-:Y:S02]  /*2f20*/  LEA R66, P2, R27, R0, 0x1 ;  /* 0x000000001b427211 */ /* 0x000fe400078408ff */
[C---:B------:R-:W-:Y:S02]  /*2f30*/  LEA R25, R26.reuse, R83, 0x1 ;  /* 0x000000531a197211 */ /* 0x040fe400078e08ff */
[-C--:B------:R-:W-:Y:S02]  /*2f40*/  LEA.HI.X.SX32 R59, R65, R8.reuse, 0x1, P4 ;  /* 0x00000008413b7211 */ /* 0x080fe400020f0eff */
[----:B------:R-:W-:Y:S01]  /*2f50*/  LEA.HI.X.SX32 R67, R27, R8, 0x1, P2 ;  /* 0x000000081b437211 */ /* 0x000fe200010f0eff */
[----:B------:R-:W-:Y:S01]  /*2f60*/  IMAD R27, R26, 0x2, R25 ;  /* 0x000000021a1b7824 */ /* 0x000fe200078e0219 */
[-C--:B------:R-:W-:Y:S02]  /*2f70*/  LEA R64, P4, R69, R0.reuse, 0x1 ;  /* 0x0000000045407211 */ /* 0x080fe400078808ff */
[----:B------:R-:W-:-:S02]  /*2f80*/  LEA R74, P2, R71, R0, 0x1 ;  /* 0x00000000474a7211 */ /* 0x000fc400078408ff */
[----:B------:R-:W-:Y:S02]  /*2f90*/  LEA.HI.X.SX32 R65, R69, R8, 0x1, P4 ;  /* 0x0000000845417211 */ /* 0x000fe400020f0eff */
[----:B------:R-:W-:Y:S02]  /*2fa0*/  LEA R70, P5, R77, R0, 0x1 ;  /* 0x000000004d467211 */ /* 0x000fe400078a08ff */
[C---:B------:R-:W-:Y:S02]  /*2fb0*/  LEA R69, R26.reuse, R27, 0x1 ;  /* 0x0000001b1a457211 */ /* 0x040fe400078e08ff */
[----:B------:R-:W-:Y:S02]  /*2fc0*/  LEA.HI.X.SX32 R75, R71, R8, 0x1, P2 ;  /* 0x00000008474b7211 */ /* 0x000fe400010f0eff */
[----:B------:R-:W-:Y:S01]  /*2fd0*/  LEA R72, P4, R73, R0, 0x1 ;  /* 0x0000000049487211 */ /* 0x000fe200078808ff */
[----:B------:R-:W-:Y:S01]  /*2fe0*/  IMAD R89, R26, 0x2, R69 ;  /* 0x000000021a597824 */ /* 0x000fe200078e0245 */
[----:B------:R-:W-:-:S02]  /*2ff0*/  LEA.HI.X.SX32 R71, R77, R8, 0x1, P5 ;  /* 0x000000084d477211 */ /* 0x000fc400028f0eff */
[----:B------:R-:W-:Y:S02]  /*3000*/  LEA R76, P5, R25, R0, 0x1 ;  /* 0x00000000194c7211 */ /* 0x000fe400078a08ff */
[----:B------:R-:W-:Y:S02]  /*3010*/  LEA.HI.X.SX32 R73, R73, R8, 0x1, P4 ;  /* 0x0000000849497211 */ /* 0x000fe400020f0eff */
[-C--:B------:R-:W-:Y:S02]  /*3020*/  LEA R80, P2, R79, R0.reuse, 0x1 ;  /* 0x000000004f507211 */ /* 0x080fe400078408ff */
[----:B------:R-:W-:Y:S02]  /*3030*/  LEA R78, P4, R83, R0, 0x1 ;  /* 0x00000000534e7211 */ /* 0x000fe400078808ff */
[----:B------:R-:W-:Y:S02]  /*3040*/  LEA.HI.X.SX32 R77, R25, R8, 0x1, P5 ;  /* 0x00000008194d7211 */ /* 0x000fe400028f0eff */
[----:B------:R-:W-:-:S02]  /*3050*/  LEA R25, R26, R89, 0x1 ;  /* 0x000000591a197211 */ /* 0x000fc400078e08ff */
[-C--:B------:R-:W-:Y:S02]  /*3060*/  LEA.HI.X.SX32 R81, R79, R8.reuse, 0x1, P2 ;  /* 0x000000084f517211 */ /* 0x080fe400010f0eff */
[----:B------:R-:W-:Y:S02]  /*3070*/  PRMT R12, R12, 0x7632, R12 ;  /* 0x000076320c0c7816 */ /* 0x000fe4000000000c */
[----:B------:R-:W-:Y:S02]  /*3080*/  LEA.HI.X.SX32 R79, R83, R8, 0x1, P4 ;  /* 0x00000008534f7211 */ /* 0x000fe400020f0eff */
[----:B------:R-:W-:Y:S01]  /*3090*/  PRMT R16, R16, 0x7632, R16 ;  /* 0x0000763210107816 */ /* 0x000fe20000000010 */
[----:B------:R0:W-:Y:S01]  /*30a0*/  STG.E.U16 [R30.64], R12 ;  /* 0x0000000c1e007986 */ /* 0x0001e2000c101504 */
[-C--:B------:R-:W-:Y:S02]  /*30b0*/  LEA R84, P2, R27, R0.reuse, 0x1 ;  /* 0x000000001b547211 */ /* 0x080fe400078408ff */
[-C--:B------:R-:W-:Y:S01]  /*30c0*/  LEA R86, P4, R69, R0.reuse, 0x1 ;  /* 0x0000000045567211 */ /* 0x080fe200078808ff */
[----:B------:R1:W-:Y:S01]  /*30d0*/  STG.E.U16 [R32.64], R16 ;  /* 0x0000001020007986 */ /* 0x0003e2000c101504 */
[----:B------:R-:W-:-:S02]  /*30e0*/  LEA R26, P5, R89, R0, 0x1 ;  /* 0x00000000591a7211 */ /* 0x000fc400078a08ff */
[----:B------:R-:W-:Y:S02]  /*30f0*/  LEA R82, P6, R25, R0, 0x1 ;  /* 0x0000000019527211 */ /* 0x000fe400078c08ff */
[----:B------:R-:W-:Y:S02]  /*3100*/  PRMT R4, R4, 0x7632, R4 ;  /* 0x0000763204047816 */ /* 0x000fe40000000004 */
[----:B------:R-:W-:Y:S02]  /*3110*/  PRMT R0, R20, 0x7632, R0 ;  /* 0x0000763214007816 */ /* 0x000fe40000000000 */
[-C--:B------:R-:W-:Y:S01]  /*3120*/  LEA.HI.X.SX32 R85, R27, R8.reuse, 0x1, P2 ;  /* 0x000000081b557211 */ /* 0x080fe200010f0eff */
[----:B------:R-:W-:Y:S01]  /*3130*/  STG.E.U16 [R34.64], R4 ;  /* 0x0000000422007986 */ /* 0x000fe2000c101504 */
[-C--:B------:R-:W-:Y:S02]  /*3140*/  LEA.HI.X.SX32 R87, R69, R8.reuse, 0x1, P4 ;  /* 0x0000000845577211 */ /* 0x080fe400020f0eff */
[-C--:B------:R-:W-:Y:S01]  /*3150*/  LEA.HI.X.SX32 R27, R89, R8.reuse, 0x1, P5 ;  /* 0x00000008591b7211 */ /* 0x080fe200028f0eff */
[----:B------:R2:W-:Y:S01]  /*3160*/  STG.E.U16 [R36.64], R0 ;  /* 0x0000000024007986 */ /* 0x0005e2000c101504 */
[----:B------:R-:W-:-:S02]  /*3170*/  LEA.HI.X.SX32 R83, R25, R8, 0x1, P6 ;  /* 0x0000000819537211 */ /* 0x000fc400030f0eff */
[----:B------:R-:W-:Y:S01]  /*3180*/  PRMT R8, R13, 0x7632, R8 ;  /* 0x000076320d087816 */ /* 0x000fe20000000008 */
[----:B------:R3:W-:Y:S01]  /*3190*/  STG.E.U16 [R38.64], R13 ;  /* 0x0000000d26007986 */ /* 0x0007e2000c101504 */
[----:B------:R-:W-:Y:S02]  /*31a0*/  PRMT R10, R17, 0x7632, R10 ;  /* 0x00007632110a7816 */ /* 0x000fe4000000000a */
[----:B0-----:R-:W-:Y:S01]  /*31b0*/  PRMT R12, R5, 0x7632, R12 ;  /* 0x00007632050c7816 */ /* 0x001fe2000000000c */
[----:B------:R0:W-:Y:S01]  /*31c0*/  STG.E.U16 [R40.64], R17 ;  /* 0x0000001128007986 */ /* 0x0001e2000c101504 */
[----:B------:R-:W-:Y:S02]  /*31d0*/  PRMT R25, R21, 0x7632, R25 ;  /* 0x0000763215197816 */ /* 0x000fe40000000019 */
[----:B-1----:R-:W-:Y:S01]  /*31e0*/  PRMT R32, R14, 0x7632, R32 ;  /* 0x000076320e207816 */ /* 0x002fe20000000020 */
[----:B------:R1:W-:Y:S01]  /*31f0*/  STG.E.U16 [R46.64], R5 ;  /* 0x000000052e007986 */ /* 0x0003e2000c101504 */
[----:B------:R-:W-:-:S02]  /*3200*/  PRMT R31, R18, 0x7632, R31 ;  /* 0x00007632121f7816 */ /* 0x000fc4000000001f */
[----:B--2---:R-:W-:Y:S01]  /*3210*/  PRMT R37, R6, 0x7632, R37 ;  /* 0x0000763206257816 */ /* 0x004fe20000000025 */
[----:B------:R-:W-:Y:S01]  /*3220*/  STG.E.U16 [R44.64], R21 ;  /* 0x000000152c007986 */ /* 0x000fe2000c101504 */
[----:B------:R-:W-:Y:S02]  /*3230*/  PRMT R36, R22, 0x7632, R36 ;  /* 0x0000763216247816 */ /* 0x000fe40000000024 */
[----:B---3--:R-:W-:Y:S01]  /*3240*/  PRMT R13, R7, 0x7632, R13 ;  /* 0x00007632070d7816 */ /* 0x008fe2000000000d */
[----:B------:R2:W-:Y:S01]  /*3250*/  STG.E.U16 [R42.64], R8 ;  /* 0x000000082a007986 */ /* 0x0005e2000c101504 */
[----:B0-----:R-:W-:Y:S02]  /*3260*/  PRMT R41, R23, 0x7632, R41 ;  /* 0x0000763217297816 */ /* 0x001fe40000000029 */
[----:B------:R-:W-:Y:S01]  /*3270*/  FSEL R0, R55, -INF , P3 ;  /* 0xff80000037007808 */ /* 0x000fe20001800000 */
[----:B------:R0:W-:Y:S01]  /*3280*/  STG.E.U16 [R48.64], R10 ;  /* 0x0000000a30007986 */ /* 0x0001e2000c101504 */
[----:B-1----:R-:W-:-:S03]  /*3290*/  FSEL R5, R54, -INF , P1 ;  /* 0xff80000036057808 */ /* 0x002fc60000800000 */
[----:B------:R1:W-:Y:S01]  /*32a0*/  STG.E.U16 [R52.64], R12 ;  /* 0x0000000c34007986 */ /* 0x0003e2000c101504 */
[----:B------:R-:W-:-:S03]  /*32b0*/  FFMA R11, R0, 0.69314718246459960938, R11 ;  /* 0x3f317218000b7823 */ /* 0x000fc6000000000b */
[----:B------:R1:W-:Y:S01]  /*32c0*/  STG.E.U16 [R50.64], R25 ;  /* 0x0000001932007986 */ /* 0x0003e2000c101504 */
[----:B--2---:R-:W-:Y:S02]  /*32d0*/  PRMT R42, R15, 0x7632, R42 ;  /* 0x000076320f2a7816 */ /* 0x004fe4000000002a */
[----:B------:R-:W-:Y:S01]  /*32e0*/  PRMT R43, R19, 0x7632, R43 ;  /* 0x00007632132b7816 */ /* 0x000fe2000000002b */
[----:B------:R1:W-:Y:S01]  /*32f0*/  STG.E.U16 [R60.64], R14 ;  /* 0x0000000e3c007986 */ /* 0x0003e2000c101504 */
[----:B0-----:R-:W-:-:S03]  /*3300*/  FFMA R10, R5, 0.69314718246459960938, R68 ;  /* 0x3f317218050a7823 */ /* 0x001fc60000000044 */
[----:B------:R1:W-:Y:S04]  /*3310*/  STG.E.U16 [R58.64], R18 ;  /* 0x000000123a007986 */ /* 0x0003e8000c101504 */
        /* <DEDUP_REMOVED lines=14> */
[----:B------:R-:W-:Y:S06]  /*3400*/  BAR.SYNC.DEFER_BLOCKING 0x0 ;  /* 0x0000000000007b1d */ /* 0x000fec0000010000 */
[----:B------:R1:W-:Y:S04]  /*3410*/  STS.64 [R9], R10 ;  /* 0x0000000a09007388 */ /* 0x0003e80000000a00 */
[----:B------:R-:W-:Y:S06]  /*3420*/  BAR.SYNC.DEFER_BLOCKING 0x0 ;  /* 0x0000000000007b1d */ /* 0x000fec0000010000 */
[----:B------:R-:W-:Y:S05]  /*3430*/  @P0 EXIT ;  /* 0x000000000000094d */ /* 0x000fea0003800000 */
[----:B-1----:R-:W0:Y:S01]  /*3440*/  LDS R7, [R24] ;  /* 0x0000000018077984 */ /* 0x002e220000000800 */
[----:B------:R-:W-:-:S02]  /*3450*/  IMAD R2, R2, c[0x0][0x1cc], RZ ;  /* 0x0000730002027a24 */ /* 0x000fc400078e02ff */
[C---:B------:R-:W-:Y:S02]  /*3460*/  IMAD.SHL.U32 R5, R3.reuse, 0x4, RZ ;  /* 0x0000000403057824 */ /* 0x040fe400078e00ff */
[----:B------:R-:W-:Y:S01]  /*3470*/  IMAD.HI R4, R3, 0x4, RZ ;  /* 0x0000000403047827 */ /* 0x000fe200078e02ff */
[----:B------:R-:W-:-:S03]  /*3480*/  SHF.L.U32 R0, R2, 0x2, RZ ;  /* 0x0000000202007819 */ /* 0x000fc600000006ff */
[----:B------:R-:W-:Y:S01]  /*3490*/  IMAD.HI R3, R2, 0x4, RZ ;  /* 0x0000000402037827 */ /* 0x000fe200078e02ff */
[----:B------:R-:W-:-:S04]  /*34a0*/  IADD3 R2, P0, P1, R5, c[0x0][0x180], R0 ;  /* 0x0000600005027a10 */ /* 0x000fc8000791e000 */
[----:B------:R-:W-:-:S05]  /*34b0*/  IADD3.X R3, R4, c[0x0][0x184], R3, P0, P1 ;  /* 0x0000610004037a10 */ /* 0x000fca00007e2403 */
[----:B0-----:R-:W-:Y:S01]  /*34c0*/  STG.E [R2.64], R7 ;  /* 0x0000000702007986 */ /* 0x001fe2000c101904 */
[----:B------:R-:W-:Y:S05]  /*34d0*/  EXIT ;  /* 0x000000000000794d */ /* 0x000fea0003800000 */
.L_x_2:
[----:B------:R-:W-:-:S00]  /*34e0*/  BRA `(.L_x_2) ;  /* 0xfffffff000007947 */ /* 0x000fc0000383ffff */
[----:B------:R-:W-:-:S00]  /*34f0*/  NOP ;  /* 0x0000000000007918 */ /* 0x000fc00000000000 */
        /* <DEDUP_REMOVED lines=8> */
.L_x_3:


//--------------------- .nv.global.init           --------------------------
	.section	.nv.global.init,"aw",@progbits
.nv.global.init:
	.type		_$_str,@object
	.size		_$_str,(.L_0 - _$_str)
_$_str:
        /*0000*/ 	.byte	0x5f, 0x5f, 0x43, 0x55, 0x44, 0x41, 0x5f, 0x46, 0x54, 0x5a, 0x00
.L_0:


//--------------------- .nv.shared.attn_fwd       --------------------------
	.section	.nv.shared.attn_fwd,"aw",@nobits
	.sectionflags	@""
	.align	16
